//
// Generated by NVIDIA NVVM Compiler
//
// Compiler Build ID: CL-36424714
// Cuda compilation tools, release 13.0, V13.0.88
// Based on NVVM 20.0.0
//

.version 9.0
.target sm_100
.address_size 64

	// .globl	linearreg_slope_exclusive_prefix_y_yi_f64

.visible .entry linearreg_slope_exclusive_prefix_y_yi_f64(
	.param .u64 .ptr .align 1 linearreg_slope_exclusive_prefix_y_yi_f64_param_0,
	.param .u32 linearreg_slope_exclusive_prefix_y_yi_f64_param_1,
	.param .u32 linearreg_slope_exclusive_prefix_y_yi_f64_param_2,
	.param .u64 .ptr .align 1 linearreg_slope_exclusive_prefix_y_yi_f64_param_3,
	.param .u64 .ptr .align 1 linearreg_slope_exclusive_prefix_y_yi_f64_param_4
)
{
	.reg .pred 	%p<28>;
	.reg .b32 	%r<36>;
	.reg .b32 	%f<16>;
	.reg .b64 	%rd<35>;
	.reg .b64 	%fd<126>;

	ld.param.u64 	%rd19, [linearreg_slope_exclusive_prefix_y_yi_f64_param_0];
	ld.param.u32 	%r22, [linearreg_slope_exclusive_prefix_y_yi_f64_param_1];
	ld.param.u32 	%r23, [linearreg_slope_exclusive_prefix_y_yi_f64_param_2];
	ld.param.u64 	%rd20, [linearreg_slope_exclusive_prefix_y_yi_f64_param_3];
	ld.param.u64 	%rd21, [linearreg_slope_exclusive_prefix_y_yi_f64_param_4];
	cvta.to.global.u64 	%rd1, %rd19;
	cvta.to.global.u64 	%rd2, %rd21;
	cvta.to.global.u64 	%rd3, %rd20;
	mov.u32 	%r24, %ctaid.x;
	mov.u32 	%r25, %ctaid.y;
	or.b32  	%r26, %r24, %r25;
	setp.ne.s32 	%p1, %r26, 0;
	@%p1 bra 	$L__BB0_43;
	mov.u32 	%r27, %tid.x;
	setp.ne.s32 	%p2, %r27, 0;
	setp.lt.s32 	%p3, %r22, 1;
	or.pred  	%p4, %p2, %p3;
	@%p4 bra 	$L__BB0_43;
	mov.b64 	%rd22, 0;
	st.global.u64 	[%rd3], %rd22;
	st.global.u64 	[%rd2], %rd22;
	add.s32 	%r29, %r22, -1;
	and.b32  	%r1, %r22, 7;
	setp.lt.u32 	%p5, %r29, 7;
	mov.f64 	%fd113, 0d0000000000000000;
	mov.b32 	%r34, 0;
	mov.f64 	%fd114, %fd113;
	@%p5 bra 	$L__BB0_21;
	and.b32  	%r34, %r22, 2147483640;
	add.s64 	%rd34, %rd1, 16;
	add.s64 	%rd33, %rd2, 32;
	add.s64 	%rd32, %rd3, 32;
	mov.b32 	%r32, 0;
	mov.f64 	%fd102, 0d0000000000000000;
	mov.f64 	%fd113, %fd102;
	mov.f64 	%fd114, %fd102;
$L__BB0_4:
	.pragma "nounroll";
	setp.gt.s32 	%p6, %r23, %r32;
	mov.f64 	%fd105, 0d0000000000000000;
	@%p6 bra 	$L__BB0_6;
	ld.global.nc.f32 	%f1, [%rd34+-16];
	cvt.f64.f32 	%fd105, %f1;
$L__BB0_6:
	add.f64 	%fd6, %fd114, %fd105;
	fma.rn.f64 	%fd7, %fd105, %fd102, %fd113;
	st.global.f64 	[%rd32+-24], %fd6;
	st.global.f64 	[%rd33+-24], %fd7;
	add.s32 	%r4, %r32, 1;
	setp.gt.s32 	%p7, %r23, %r4;
	mov.f64 	%fd106, 0d0000000000000000;
	@%p7 bra 	$L__BB0_8;
	ld.global.nc.f32 	%f2, [%rd34+-12];
	cvt.f64.f32 	%fd106, %f2;
$L__BB0_8:
	add.f64 	%fd10, %fd6, %fd106;
	cvt.rn.f64.u32 	%fd74, %r4;
	fma.rn.f64 	%fd11, %fd106, %fd74, %fd7;
	st.global.f64 	[%rd32+-16], %fd10;
	st.global.f64 	[%rd33+-16], %fd11;
	add.s32 	%r5, %r4, 1;
	setp.gt.s32 	%p8, %r23, %r5;
	mov.f64 	%fd107, 0d0000000000000000;
	@%p8 bra 	$L__BB0_10;
	ld.global.nc.f32 	%f3, [%rd34+-8];
	cvt.f64.f32 	%fd107, %f3;
$L__BB0_10:
	add.f64 	%fd14, %fd10, %fd107;
	cvt.rn.f64.u32 	%fd76, %r5;
	fma.rn.f64 	%fd15, %fd107, %fd76, %fd11;
	st.global.f64 	[%rd32+-8], %fd14;
	st.global.f64 	[%rd33+-8], %fd15;
	add.s32 	%r6, %r5, 1;
	setp.gt.s32 	%p9, %r23, %r6;
	mov.f64 	%fd108, 0d0000000000000000;
	@%p9 bra 	$L__BB0_12;
	ld.global.nc.f32 	%f4, [%rd34+-4];
	cvt.f64.f32 	%fd108, %f4;
$L__BB0_12:
	add.f64 	%fd18, %fd14, %fd108;
	cvt.rn.f64.u32 	%fd78, %r6;
	fma.rn.f64 	%fd19, %fd108, %fd78, %fd15;
	st.global.f64 	[%rd32], %fd18;
	st.global.f64 	[%rd33], %fd19;
	add.s32 	%r7, %r6, 1;
	setp.gt.s32 	%p10, %r23, %r7;
	mov.f64 	%fd109, 0d0000000000000000;
	@%p10 bra 	$L__BB0_14;
	ld.global.nc.f32 	%f5, [%rd34];
	cvt.f64.f32 	%fd109, %f5;
$L__BB0_14:
	add.f64 	%fd22, %fd18, %fd109;
	cvt.rn.f64.u32 	%fd80, %r7;
	fma.rn.f64 	%fd23, %fd109, %fd80, %fd19;
	st.global.f64 	[%rd32+8], %fd22;
	st.global.f64 	[%rd33+8], %fd23;
	add.s32 	%r8, %r7, 1;
	setp.gt.s32 	%p11, %r23, %r8;
	mov.f64 	%fd110, 0d0000000000000000;
	@%p11 bra 	$L__BB0_16;
	ld.global.nc.f32 	%f6, [%rd34+4];
	cvt.f64.f32 	%fd110, %f6;
$L__BB0_16:
	add.f64 	%fd26, %fd22, %fd110;
	cvt.rn.f64.u32 	%fd82, %r8;
	fma.rn.f64 	%fd27, %fd110, %fd82, %fd23;
	st.global.f64 	[%rd32+16], %fd26;
	st.global.f64 	[%rd33+16], %fd27;
	add.s32 	%r9, %r8, 1;
	setp.gt.s32 	%p12, %r23, %r9;
	mov.f64 	%fd111, 0d0000000000000000;
	@%p12 bra 	$L__BB0_18;
	ld.global.nc.f32 	%f7, [%rd34+8];
	cvt.f64.f32 	%fd111, %f7;
$L__BB0_18:
	add.f64 	%fd30, %fd26, %fd111;
	cvt.rn.f64.u32 	%fd84, %r9;
	fma.rn.f64 	%fd31, %fd111, %fd84, %fd27;
	st.global.f64 	[%rd32+24], %fd30;
	st.global.f64 	[%rd33+24], %fd31;
	add.s32 	%r10, %r9, 1;
	setp.gt.s32 	%p13, %r23, %r10;
	mov.f64 	%fd112, 0d0000000000000000;
	@%p13 bra 	$L__BB0_20;
	ld.global.nc.f32 	%f8, [%rd34+12];
	cvt.f64.f32 	%fd112, %f8;
$L__BB0_20:
	add.f64 	%fd114, %fd30, %fd112;
	cvt.rn.f64.u32 	%fd85, %r10;
	fma.rn.f64 	%fd113, %fd112, %fd85, %fd31;
	add.f64 	%fd102, %fd102, 0d4020000000000000;
	st.global.f64 	[%rd32+32], %fd114;
	st.global.f64 	[%rd33+32], %fd113;
	add.s64 	%rd34, %rd34, 32;
	add.s64 	%rd33, %rd33, 64;
	add.s64 	%rd32, %rd32, 64;
	add.s32 	%r32, %r10, 1;
	setp.ne.s32 	%p14, %r32, %r34;
	@%p14 bra 	$L__BB0_4;
$L__BB0_21:
	setp.eq.s32 	%p15, %r1, 0;
	@%p15 bra 	$L__BB0_43;
	and.b32  	%r13, %r22, 3;
	setp.lt.u32 	%p16, %r1, 4;
	@%p16 bra 	$L__BB0_32;
	setp.gt.s32 	%p17, %r23, %r34;
	mul.wide.u32 	%rd23, %r34, 4;
	add.s64 	%rd13, %rd1, %rd23;
	mov.f64 	%fd115, 0d0000000000000000;
	@%p17 bra 	$L__BB0_25;
	ld.global.nc.f32 	%f9, [%rd13];
	cvt.f64.f32 	%fd115, %f9;
$L__BB0_25:
	add.f64 	%fd41, %fd114, %fd115;
	cvt.rn.f64.u32 	%fd88, %r34;
	fma.rn.f64 	%fd42, %fd115, %fd88, %fd113;
	add.s32 	%r14, %r34, 1;
	mul.wide.u32 	%rd24, %r34, 8;
	add.s64 	%rd14, %rd3, %rd24;
	st.global.f64 	[%rd14+8], %fd41;
	add.s64 	%rd15, %rd2, %rd24;
	st.global.f64 	[%rd15+8], %fd42;
	setp.gt.s32 	%p18, %r23, %r14;
	mov.f64 	%fd116, 0d0000000000000000;
	@%p18 bra 	$L__BB0_27;
	ld.global.nc.f32 	%f10, [%rd13+4];
	cvt.f64.f32 	%fd116, %f10;
$L__BB0_27:
	add.f64 	%fd45, %fd41, %fd116;
	cvt.rn.f64.u32 	%fd90, %r14;
	fma.rn.f64 	%fd46, %fd116, %fd90, %fd42;
	add.s32 	%r15, %r34, 2;
	st.global.f64 	[%rd14+16], %fd45;
	st.global.f64 	[%rd15+16], %fd46;
	setp.gt.s32 	%p19, %r23, %r15;
	mov.f64 	%fd117, 0d0000000000000000;
	@%p19 bra 	$L__BB0_29;
	ld.global.nc.f32 	%f11, [%rd13+8];
	cvt.f64.f32 	%fd117, %f11;
$L__BB0_29:
	add.f64 	%fd49, %fd45, %fd117;
	cvt.rn.f64.u32 	%fd92, %r15;
	fma.rn.f64 	%fd50, %fd117, %fd92, %fd46;
	add.s32 	%r16, %r34, 3;
	st.global.f64 	[%rd14+24], %fd49;
	st.global.f64 	[%rd15+24], %fd50;
	setp.gt.s32 	%p20, %r23, %r16;
	mov.f64 	%fd118, 0d0000000000000000;
	@%p20 bra 	$L__BB0_31;
	ld.global.nc.f32 	%f12, [%rd13+12];
	cvt.f64.f32 	%fd118, %f12;
$L__BB0_31:
	add.f64 	%fd114, %fd49, %fd118;
	cvt.rn.f64.u32 	%fd93, %r16;
	fma.rn.f64 	%fd113, %fd118, %fd93, %fd50;
	add.s32 	%r34, %r34, 4;
	st.global.f64 	[%rd14+32], %fd114;
	st.global.f64 	[%rd15+32], %fd113;
$L__BB0_32:
	setp.eq.s32 	%p21, %r13, 0;
	@%p21 bra 	$L__BB0_43;
	setp.eq.s32 	%p22, %r13, 1;
	@%p22 bra 	$L__BB0_39;
	setp.gt.s32 	%p23, %r23, %r34;
	mul.wide.u32 	%rd25, %r34, 4;
	add.s64 	%rd16, %rd1, %rd25;
	mov.f64 	%fd121, 0d0000000000000000;
	@%p23 bra 	$L__BB0_36;
	ld.global.nc.f32 	%f13, [%rd16];
	cvt.f64.f32 	%fd121, %f13;
$L__BB0_36:
	add.f64 	%fd59, %fd114, %fd121;
	cvt.rn.f64.u32 	%fd96, %r34;
	fma.rn.f64 	%fd60, %fd121, %fd96, %fd113;
	add.s32 	%r19, %r34, 1;
	mul.wide.u32 	%rd26, %r34, 8;
	add.s64 	%rd17, %rd3, %rd26;
	st.global.f64 	[%rd17+8], %fd59;
	add.s64 	%rd18, %rd2, %rd26;
	st.global.f64 	[%rd18+8], %fd60;
	setp.gt.s32 	%p24, %r23, %r19;
	mov.f64 	%fd122, 0d0000000000000000;
	@%p24 bra 	$L__BB0_38;
	ld.global.nc.f32 	%f14, [%rd16+4];
	cvt.f64.f32 	%fd122, %f14;
$L__BB0_38:
	add.f64 	%fd114, %fd59, %fd122;
	cvt.rn.f64.u32 	%fd97, %r19;
	fma.rn.f64 	%fd113, %fd122, %fd97, %fd60;
	add.s32 	%r34, %r34, 2;
	st.global.f64 	[%rd17+16], %fd114;
	st.global.f64 	[%rd18+16], %fd113;
$L__BB0_39:
	and.b32  	%r31, %r22, 1;
	setp.eq.b32 	%p25, %r31, 1;
	not.pred 	%p26, %p25;
	@%p26 bra 	$L__BB0_43;
	setp.gt.s32 	%p27, %r23, %r34;
	mov.f64 	%fd125, 0d0000000000000000;
	@%p27 bra 	$L__BB0_42;
	mul.wide.u32 	%rd27, %r34, 4;
	add.s64 	%rd28, %rd1, %rd27;
	ld.global.nc.f32 	%f15, [%rd28];
	cvt.f64.f32 	%fd125, %f15;
$L__BB0_42:
	add.f64 	%fd99, %fd114, %fd125;
	cvt.rn.f64.u32 	%fd100, %r34;
	fma.rn.f64 	%fd101, %fd125, %fd100, %fd113;
	mul.wide.u32 	%rd29, %r34, 8;
	add.s64 	%rd30, %rd3, %rd29;
	st.global.f64 	[%rd30+8], %fd99;
	add.s64 	%rd31, %rd2, %rd29;
	st.global.f64 	[%rd31+8], %fd101;
$L__BB0_43:
	ret;

}
	// .globl	linearreg_slope_batch_from_prefix_f64
.visible .entry linearreg_slope_batch_from_prefix_f64(
	.param .u64 .ptr .align 1 linearreg_slope_batch_from_prefix_f64_param_0,
	.param .u64 .ptr .align 1 linearreg_slope_batch_from_prefix_f64_param_1,
	.param .u64 .ptr .align 1 linearreg_slope_batch_from_prefix_f64_param_2,
	.param .u64 .ptr .align 1 linearreg_slope_batch_from_prefix_f64_param_3,
	.param .u64 .ptr .align 1 linearreg_slope_batch_from_prefix_f64_param_4,
	.param .u32 linearreg_slope_batch_from_prefix_f64_param_5,
	.param .u32 linearreg_slope_batch_from_prefix_f64_param_6,
	.param .u32 linearreg_slope_batch_from_prefix_f64_param_7,
	.param .u64 .ptr .align 1 linearreg_slope_batch_from_prefix_f64_param_8
)
.maxntid 256
.minnctapersm 2
{
	.reg .pred 	%p<32>;
	.reg .b32 	%r<127>;
	.reg .b32 	%f<23>;
	.reg .b64 	%rd<106>;
	.reg .b64 	%fd<60>;

	ld.param.u64 	%rd24, [linearreg_slope_batch_from_prefix_f64_param_0];
	ld.param.u64 	%rd25, [linearreg_slope_batch_from_prefix_f64_param_1];
	ld.param.u64 	%rd21, [linearreg_slope_batch_from_prefix_f64_param_2];
	ld.param.u64 	%rd22, [linearreg_slope_batch_from_prefix_f64_param_3];
	ld.param.u64 	%rd23, [linearreg_slope_batch_from_prefix_f64_param_4];
	ld.param.u32 	%r45, [linearreg_slope_batch_from_prefix_f64_param_5];
	ld.param.u32 	%r47, [linearreg_slope_batch_from_prefix_f64_param_6];
	ld.param.u32 	%r46, [linearreg_slope_batch_from_prefix_f64_param_7];
	ld.param.u64 	%rd26, [linearreg_slope_batch_from_prefix_f64_param_8];
	cvta.to.global.u64 	%rd1, %rd25;
	cvta.to.global.u64 	%rd2, %rd24;
	cvta.to.global.u64 	%rd3, %rd26;
	mov.u32 	%r1, %ctaid.y;
	setp.ge.s32 	%p1, %r1, %r47;
	@%p1 bra 	$L__BB1_34;
	cvta.to.global.u64 	%rd27, %rd21;
	mul.wide.u32 	%rd28, %r1, 4;
	add.s64 	%rd29, %rd27, %rd28;
	ld.global.nc.u32 	%r48, [%rd29];
	cvt.u64.u32 	%rd6, %r48;
	mul.lo.s32 	%r2, %r45, %r1;
	mov.u32 	%r49, %ctaid.x;
	mov.u32 	%r50, %ntid.x;
	mov.u32 	%r51, %tid.x;
	mad.lo.s32 	%r115, %r49, %r50, %r51;
	mov.u32 	%r52, %nctaid.x;
	mul.lo.s32 	%r4, %r52, %r50;
	setp.lt.s32 	%p2, %r45, 1;
	@%p2 bra 	$L__BB1_34;
	setp.gt.u32 	%p3, %r45, %r46;
	@%p3 bra 	$L__BB1_10;
	setp.ge.u32 	%p4, %r115, %r45;
	@%p4 bra 	$L__BB1_34;
	add.s32 	%r53, %r115, %r4;
	max.s32 	%r54, %r45, %r53;
	setp.lt.s32 	%p5, %r53, %r45;
	selp.u32 	%r55, 1, 0, %p5;
	add.s32 	%r56, %r53, %r55;
	sub.s32 	%r57, %r54, %r56;
	div.u32 	%r58, %r57, %r4;
	add.s32 	%r5, %r58, %r55;
	and.b32  	%r59, %r5, 3;
	setp.eq.s32 	%p6, %r59, 3;
	@%p6 bra 	$L__BB1_7;
	add.s32 	%r60, %r115, %r2;
	mul.wide.u32 	%rd30, %r60, 4;
	add.s64 	%rd103, %rd3, %rd30;
	mul.wide.u32 	%rd8, %r4, 4;
	add.s32 	%r61, %r5, 1;
	and.b32  	%r62, %r61, 3;
	neg.s32 	%r113, %r62;
$L__BB1_6:
	.pragma "nounroll";
	mov.b32 	%r63, 2147483647;
	st.global.u32 	[%rd103], %r63;
	add.s32 	%r115, %r115, %r4;
	add.s64 	%rd103, %rd103, %rd8;
	add.s32 	%r113, %r113, 1;
	setp.ne.s32 	%p7, %r113, 0;
	@%p7 bra 	$L__BB1_6;
$L__BB1_7:
	setp.lt.u32 	%p8, %r5, 3;
	@%p8 bra 	$L__BB1_34;
	shl.b32 	%r69, %r4, 2;
$L__BB1_9:
	add.s32 	%r64, %r115, %r2;
	mul.wide.u32 	%rd31, %r64, 4;
	add.s64 	%rd32, %rd3, %rd31;
	mov.b32 	%r65, 2147483647;
	st.global.u32 	[%rd32], %r65;
	add.s32 	%r66, %r64, %r4;
	mul.wide.u32 	%rd33, %r66, 4;
	add.s64 	%rd34, %rd3, %rd33;
	st.global.u32 	[%rd34], %r65;
	add.s32 	%r67, %r66, %r4;
	mul.wide.u32 	%rd35, %r67, 4;
	add.s64 	%rd36, %rd3, %rd35;
	st.global.u32 	[%rd36], %r65;
	add.s32 	%r68, %r67, %r4;
	mul.wide.u32 	%rd37, %r68, 4;
	add.s64 	%rd38, %rd3, %rd37;
	st.global.u32 	[%rd38], %r65;
	add.s32 	%r115, %r69, %r115;
	setp.lt.s32 	%p9, %r115, %r45;
	@%p9 bra 	$L__BB1_9;
	bra.uni 	$L__BB1_34;
$L__BB1_10:
	cvt.u32.u64 	%r70, %rd6;
	setp.gt.s32 	%p10, %r70, 1;
	setp.le.s32 	%p11, %r70, %r45;
	sub.s32 	%r73, %r45, %r46;
	setp.ge.s32 	%p12, %r73, %r70;
	and.pred  	%p13, %p10, %p12;
	and.pred  	%p14, %p13, %p11;
	@%p14 bra 	$L__BB1_18;
	setp.ge.u32 	%p26, %r115, %r45;
	@%p26 bra 	$L__BB1_34;
	add.s32 	%r96, %r115, %r4;
	max.s32 	%r97, %r45, %r96;
	setp.lt.s32 	%p27, %r96, %r45;
	selp.u32 	%r98, 1, 0, %p27;
	add.s32 	%r99, %r96, %r98;
	sub.s32 	%r100, %r97, %r99;
	div.u32 	%r101, %r100, %r4;
	add.s32 	%r14, %r101, %r98;
	and.b32  	%r102, %r14, 3;
	setp.eq.s32 	%p28, %r102, 3;
	@%p28 bra 	$L__BB1_15;
	add.s32 	%r103, %r115, %r2;
	mul.wide.u32 	%rd94, %r103, 4;
	add.s64 	%rd104, %rd3, %rd94;
	mul.wide.u32 	%rd12, %r4, 4;
	add.s32 	%r104, %r14, 1;
	and.b32  	%r105, %r104, 3;
	neg.s32 	%r117, %r105;
$L__BB1_14:
	.pragma "nounroll";
	mov.b32 	%r106, 2147483647;
	st.global.u32 	[%rd104], %r106;
	add.s32 	%r115, %r115, %r4;
	add.s64 	%rd104, %rd104, %rd12;
	add.s32 	%r117, %r117, 1;
	setp.ne.s32 	%p29, %r117, 0;
	@%p29 bra 	$L__BB1_14;
$L__BB1_15:
	setp.lt.u32 	%p30, %r14, 3;
	@%p30 bra 	$L__BB1_34;
	shl.b32 	%r112, %r4, 2;
$L__BB1_17:
	add.s32 	%r107, %r115, %r2;
	mul.wide.u32 	%rd95, %r107, 4;
	add.s64 	%rd96, %rd3, %rd95;
	mov.b32 	%r108, 2147483647;
	st.global.u32 	[%rd96], %r108;
	add.s32 	%r109, %r107, %r4;
	mul.wide.u32 	%rd97, %r109, 4;
	add.s64 	%rd98, %rd3, %rd97;
	st.global.u32 	[%rd98], %r108;
	add.s32 	%r110, %r109, %r4;
	mul.wide.u32 	%rd99, %r110, 4;
	add.s64 	%rd100, %rd3, %rd99;
	st.global.u32 	[%rd100], %r108;
	add.s32 	%r111, %r110, %r4;
	mul.wide.u32 	%rd101, %r111, 4;
	add.s64 	%rd102, %rd3, %rd101;
	st.global.u32 	[%rd102], %r108;
	add.s32 	%r115, %r112, %r115;
	setp.lt.s32 	%p31, %r115, %r45;
	@%p31 bra 	$L__BB1_17;
	bra.uni 	$L__BB1_34;
$L__BB1_18:
	add.s32 	%r76, %r46, %r70;
	add.s32 	%r23, %r76, -1;
	cvt.rn.f64.u32 	%fd1, %r70;
	cvta.to.global.u64 	%rd40, %rd22;
	add.s64 	%rd15, %rd40, %rd28;
	cvta.to.global.u64 	%rd42, %rd23;
	add.s64 	%rd43, %rd42, %rd28;
	ld.global.nc.f32 	%f11, [%rd43];
	cvt.f64.f32 	%fd2, %f11;
	setp.ge.u32 	%p15, %r115, %r45;
	@%p15 bra 	$L__BB1_34;
	ld.global.nc.f32 	%f12, [%rd15];
	cvt.f64.f32 	%fd4, %f12;
	neg.f64 	%fd3, %fd4;
	add.s32 	%r77, %r115, %r4;
	max.s32 	%r78, %r45, %r77;
	setp.lt.s32 	%p16, %r77, %r45;
	selp.u32 	%r79, 1, 0, %p16;
	add.s32 	%r80, %r77, %r79;
	sub.s32 	%r81, %r78, %r80;
	div.u32 	%r82, %r81, %r4;
	add.s32 	%r24, %r82, %r79;
	and.b32  	%r83, %r24, 3;
	setp.eq.s32 	%p17, %r83, 3;
	@%p17 bra 	$L__BB1_24;
	shl.b64 	%rd44, %rd6, 3;
	sub.s64 	%rd16, 8, %rd44;
	mul.wide.u32 	%rd45, %r115, 8;
	add.s64 	%rd105, %rd45, 8;
	mul.wide.u32 	%rd18, %r4, 8;
	add.s32 	%r123, %r115, %r2;
	sub.s32 	%r122, %r70, %r115;
	add.s32 	%r85, %r24, 1;
	and.b32  	%r86, %r85, 3;
	neg.s32 	%r121, %r86;
$L__BB1_21:
	.pragma "nounroll";
	setp.lt.s32 	%p18, %r115, %r23;
	mov.f32 	%f18, 0f7FFFFFFF;
	@%p18 bra 	$L__BB1_23;
	mul.wide.s32 	%rd46, %r115, 8;
	add.s64 	%rd47, %rd16, %rd46;
	add.s64 	%rd48, %rd2, %rd105;
	ld.global.nc.f64 	%fd5, [%rd48];
	add.s64 	%rd49, %rd2, %rd47;
	ld.global.nc.f64 	%fd6, [%rd49];
	sub.f64 	%fd7, %fd5, %fd6;
	add.s64 	%rd50, %rd1, %rd105;
	ld.global.nc.f64 	%fd8, [%rd50];
	add.s64 	%rd51, %rd1, %rd47;
	ld.global.nc.f64 	%fd9, [%rd51];
	sub.f64 	%fd10, %fd8, %fd9;
	cvt.rn.f64.s32 	%fd11, %r122;
	fma.rn.f64 	%fd12, %fd11, %fd7, %fd10;
	mul.f64 	%fd13, %fd7, %fd3;
	fma.rn.f64 	%fd14, %fd1, %fd12, %fd13;
	mul.f64 	%fd15, %fd14, %fd2;
	cvt.rn.f32.f64 	%f18, %fd15;
$L__BB1_23:
	mul.wide.u32 	%rd52, %r123, 4;
	add.s64 	%rd53, %rd3, %rd52;
	st.global.f32 	[%rd53], %f18;
	add.s32 	%r115, %r115, %r4;
	add.s64 	%rd105, %rd105, %rd18;
	add.s32 	%r123, %r123, %r4;
	sub.s32 	%r122, %r122, %r4;
	add.s32 	%r121, %r121, 1;
	setp.ne.s32 	%p19, %r121, 0;
	@%p19 bra 	$L__BB1_21;
$L__BB1_24:
	setp.lt.u32 	%p20, %r24, 3;
	@%p20 bra 	$L__BB1_34;
$L__BB1_25:
	setp.lt.s32 	%p21, %r115, %r23;
	mov.f32 	%f19, 0f7FFFFFFF;
	@%p21 bra 	$L__BB1_27;
	mul.wide.u32 	%rd54, %r115, 8;
	add.s64 	%rd55, %rd2, %rd54;
	ld.global.nc.f64 	%fd16, [%rd55+8];
	cvt.s64.s32 	%rd56, %r115;
	sub.s64 	%rd57, %rd56, %rd6;
	shl.b64 	%rd58, %rd57, 3;
	add.s64 	%rd59, %rd2, %rd58;
	ld.global.nc.f64 	%fd17, [%rd59+8];
	sub.f64 	%fd18, %fd16, %fd17;
	add.s64 	%rd60, %rd1, %rd54;
	ld.global.nc.f64 	%fd19, [%rd60+8];
	add.s64 	%rd61, %rd1, %rd58;
	ld.global.nc.f64 	%fd20, [%rd61+8];
	sub.f64 	%fd21, %fd19, %fd20;
	sub.s32 	%r88, %r70, %r115;
	cvt.rn.f64.s32 	%fd22, %r88;
	fma.rn.f64 	%fd23, %fd22, %fd18, %fd21;
	mul.f64 	%fd24, %fd18, %fd3;
	fma.rn.f64 	%fd25, %fd1, %fd23, %fd24;
	mul.f64 	%fd26, %fd25, %fd2;
	cvt.rn.f32.f64 	%f19, %fd26;
$L__BB1_27:
	add.s32 	%r38, %r115, %r2;
	mul.wide.u32 	%rd62, %r38, 4;
	add.s64 	%rd63, %rd3, %rd62;
	st.global.f32 	[%rd63], %f19;
	add.s32 	%r39, %r115, %r4;
	setp.lt.s32 	%p22, %r39, %r23;
	mov.f32 	%f20, 0f7FFFFFFF;
	@%p22 bra 	$L__BB1_29;
	mul.wide.u32 	%rd64, %r39, 8;
	add.s64 	%rd65, %rd2, %rd64;
	ld.global.nc.f64 	%fd27, [%rd65+8];
	cvt.s64.s32 	%rd66, %r39;
	sub.s64 	%rd67, %rd66, %rd6;
	shl.b64 	%rd68, %rd67, 3;
	add.s64 	%rd69, %rd2, %rd68;
	ld.global.nc.f64 	%fd28, [%rd69+8];
	sub.f64 	%fd29, %fd27, %fd28;
	add.s64 	%rd70, %rd1, %rd64;
	ld.global.nc.f64 	%fd30, [%rd70+8];
	add.s64 	%rd71, %rd1, %rd68;
	ld.global.nc.f64 	%fd31, [%rd71+8];
	sub.f64 	%fd32, %fd30, %fd31;
	sub.s32 	%r90, %r70, %r39;
	cvt.rn.f64.s32 	%fd33, %r90;
	fma.rn.f64 	%fd34, %fd33, %fd29, %fd32;
	mul.f64 	%fd35, %fd29, %fd3;
	fma.rn.f64 	%fd36, %fd1, %fd34, %fd35;
	mul.f64 	%fd37, %fd36, %fd2;
	cvt.rn.f32.f64 	%f20, %fd37;
$L__BB1_29:
	add.s32 	%r40, %r38, %r4;
	mul.wide.u32 	%rd72, %r40, 4;
	add.s64 	%rd73, %rd3, %rd72;
	st.global.f32 	[%rd73], %f20;
	add.s32 	%r41, %r39, %r4;
	setp.lt.s32 	%p23, %r41, %r23;
	mov.f32 	%f21, 0f7FFFFFFF;
	@%p23 bra 	$L__BB1_31;
	mul.wide.u32 	%rd74, %r41, 8;
	add.s64 	%rd75, %rd2, %rd74;
	ld.global.nc.f64 	%fd38, [%rd75+8];
	cvt.s64.s32 	%rd76, %r41;
	sub.s64 	%rd77, %rd76, %rd6;
	shl.b64 	%rd78, %rd77, 3;
	add.s64 	%rd79, %rd2, %rd78;
	ld.global.nc.f64 	%fd39, [%rd79+8];
	sub.f64 	%fd40, %fd38, %fd39;
	add.s64 	%rd80, %rd1, %rd74;
	ld.global.nc.f64 	%fd41, [%rd80+8];
	add.s64 	%rd81, %rd1, %rd78;
	ld.global.nc.f64 	%fd42, [%rd81+8];
	sub.f64 	%fd43, %fd41, %fd42;
	sub.s32 	%r92, %r70, %r41;
	cvt.rn.f64.s32 	%fd44, %r92;
	fma.rn.f64 	%fd45, %fd44, %fd40, %fd43;
	mul.f64 	%fd46, %fd40, %fd3;
	fma.rn.f64 	%fd47, %fd1, %fd45, %fd46;
	mul.f64 	%fd48, %fd47, %fd2;
	cvt.rn.f32.f64 	%f21, %fd48;
$L__BB1_31:
	add.s32 	%r42, %r40, %r4;
	mul.wide.u32 	%rd82, %r42, 4;
	add.s64 	%rd83, %rd3, %rd82;
	st.global.f32 	[%rd83], %f21;
	add.s32 	%r43, %r41, %r4;
	setp.lt.s32 	%p24, %r43, %r23;
	mov.f32 	%f22, 0f7FFFFFFF;
	@%p24 bra 	$L__BB1_33;
	mul.wide.u32 	%rd84, %r43, 8;
	add.s64 	%rd85, %rd2, %rd84;
	ld.global.nc.f64 	%fd49, [%rd85+8];
	cvt.s64.s32 	%rd86, %r43;
	sub.s64 	%rd87, %rd86, %rd6;
	shl.b64 	%rd88, %rd87, 3;
	add.s64 	%rd89, %rd2, %rd88;
	ld.global.nc.f64 	%fd50, [%rd89+8];
	sub.f64 	%fd51, %fd49, %fd50;
	add.s64 	%rd90, %rd1, %rd84;
	ld.global.nc.f64 	%fd52, [%rd90+8];
	add.s64 	%rd91, %rd1, %rd88;
	ld.global.nc.f64 	%fd53, [%rd91+8];
	sub.f64 	%fd54, %fd52, %fd53;
	sub.s32 	%r94, %r70, %r43;
	cvt.rn.f64.s32 	%fd55, %r94;
	fma.rn.f64 	%fd56, %fd55, %fd51, %fd54;
	mul.f64 	%fd57, %fd51, %fd3;
	fma.rn.f64 	%fd58, %fd1, %fd56, %fd57;
	mul.f64 	%fd59, %fd58, %fd2;
	cvt.rn.f32.f64 	%f22, %fd59;
$L__BB1_33:
	add.s32 	%r95, %r42, %r4;
	mul.wide.u32 	%rd92, %r95, 4;
	add.s64 	%rd93, %rd3, %rd92;
	st.global.f32 	[%rd93], %f22;
	add.s32 	%r115, %r43, %r4;
	setp.lt.s32 	%p25, %r115, %r45;
	@%p25 bra 	$L__BB1_25;
$L__BB1_34:
	ret;

}
	// .globl	linearreg_slope_batch_f32
.visible .entry linearreg_slope_batch_f32(
	.param .u64 .ptr .align 1 linearreg_slope_batch_f32_param_0,
	.param .u64 .ptr .align 1 linearreg_slope_batch_f32_param_1,
	.param .u64 .ptr .align 1 linearreg_slope_batch_f32_param_2,
	.param .u64 .ptr .align 1 linearreg_slope_batch_f32_param_3,
	.param .u32 linearreg_slope_batch_f32_param_4,
	.param .u32 linearreg_slope_batch_f32_param_5,
	.param .u32 linearreg_slope_batch_f32_param_6,
	.param .u64 .ptr .align 1 linearreg_slope_batch_f32_param_7
)
.maxntid 256
.minnctapersm 2
{
	.reg .pred 	%p<75>;
	.reg .b32 	%r<237>;
	.reg .b32 	%f<75>;
	.reg .b64 	%rd<116>;
	.reg .b64 	%fd<367>;

	ld.param.u64 	%rd9, [linearreg_slope_batch_f32_param_0];
	ld.param.u64 	%rd10, [linearreg_slope_batch_f32_param_1];
	ld.param.u64 	%rd11, [linearreg_slope_batch_f32_param_2];
	ld.param.u64 	%rd12, [linearreg_slope_batch_f32_param_3];
	ld.param.u32 	%r86, [linearreg_slope_batch_f32_param_4];
	ld.param.u32 	%r87, [linearreg_slope_batch_f32_param_5];
	ld.param.u32 	%r88, [linearreg_slope_batch_f32_param_6];
	ld.param.u64 	%rd13, [linearreg_slope_batch_f32_param_7];
	cvta.to.global.u64 	%rd1, %rd13;
	cvta.to.global.u64 	%rd2, %rd9;
	cvta.to.global.u64 	%rd3, %rd12;
	cvta.to.global.u64 	%rd4, %rd11;
	cvta.to.global.u64 	%rd5, %rd10;
	mov.u32 	%r89, %ntid.x;
	mov.u32 	%r90, %nctaid.x;
	mul.lo.s32 	%r1, %r89, %r90;
	mov.u32 	%r91, %ctaid.x;
	mov.u32 	%r92, %tid.x;
	mad.lo.s32 	%r208, %r91, %r89, %r92;
	setp.ge.s32 	%p2, %r208, %r87;
	@%p2 bra 	$L__BB2_91;
	setp.lt.s32 	%p3, %r88, 0;
	setp.le.s32 	%p4, %r86, %r88;
	or.pred  	%p1, %p3, %p4;
	sub.s32 	%r3, %r86, %r88;
	add.s32 	%r4, %r88, -1;
	setp.lt.s32 	%p5, %r86, 1;
	@%p5 bra 	$L__BB2_58;
	and.b32  	%r5, %r86, 7;
	add.s32 	%r6, %r5, -1;
	and.b32  	%r7, %r86, 3;
	add.s32 	%r8, %r7, -1;
	and.b32  	%r9, %r86, 2147483640;
	and.b32  	%r10, %r86, 1;
	add.s64 	%rd6, %rd1, 16;
$L__BB2_3:
	mul.lo.s32 	%r12, %r208, %r86;
	mul.wide.s32 	%rd57, %r208, 4;
	add.s64 	%rd58, %rd5, %rd57;
	ld.global.nc.u32 	%r13, [%rd58];
	setp.lt.s32 	%p34, %r13, 2;
	setp.gt.s32 	%p35, %r13, %r86;
	or.pred  	%p36, %p34, %p35;
	or.pred  	%p37, %p36, %p1;
	@%p37 bra 	$L__BB2_14;
	setp.lt.s32 	%p38, %r3, %r13;
	@%p38 bra 	$L__BB2_25;
	add.s32 	%r212, %r4, %r13;
	add.s64 	%rd60, %rd4, %rd57;
	ld.global.nc.f32 	%f1, [%rd60];
	add.s64 	%rd61, %rd3, %rd57;
	ld.global.nc.f32 	%f2, [%rd61];
	setp.gt.s32 	%p39, %r212, 0;
	@%p39 bra 	$L__BB2_47;
$L__BB2_6:
	add.s32 	%r19, %r13, -1;
	add.s32 	%r152, %r13, -2;
	and.b32  	%r20, %r19, 15;
	setp.lt.u32 	%p48, %r152, 15;
	mov.f64 	%fd330, 0d0000000000000000;
	mov.b32 	%r221, 0;
	mov.f64 	%fd329, %fd330;
	@%p48 bra 	$L__BB2_37;
	and.b32  	%r221, %r19, -16;
	mov.f64 	%fd330, 0d0000000000000000;
	mov.b32 	%r211, 0;
	bra.uni 	$L__BB2_36;
$L__BB2_8:
	setp.ge.s32 	%p57, %r212, %r86;
	@%p57 bra 	$L__BB2_13;
	cvt.rn.f64.u32 	%fd7, %r13;
	mul.wide.u32 	%rd92, %r212, 4;
	add.s64 	%rd93, %rd2, %rd92;
	ld.global.nc.f32 	%f71, [%rd93];
	cvt.f64.f32 	%fd334, %f71;
	cvt.f64.f32 	%fd320, %f1;
	neg.f64 	%fd9, %fd320;
	cvt.f64.f32 	%fd10, %f2;
$L__BB2_10:
	add.f64 	%fd321, %fd329, %fd334;
	fma.rn.f64 	%fd322, %fd334, %fd7, %fd330;
	mul.f64 	%fd323, %fd321, %fd9;
	fma.rn.f64 	%fd324, %fd7, %fd322, %fd323;
	mul.f64 	%fd325, %fd324, %fd10;
	cvt.rn.f32.f64 	%f72, %fd325;
	add.s32 	%r186, %r212, %r12;
	mul.wide.s32 	%rd94, %r186, 4;
	add.s64 	%rd95, %rd1, %rd94;
	st.global.f32 	[%rd95], %f72;
	sub.f64 	%fd330, %fd322, %fd321;
	sub.s32 	%r187, %r212, %r13;
	mul.wide.s32 	%rd96, %r187, 4;
	add.s64 	%rd97, %rd2, %rd96;
	ld.global.nc.f32 	%f73, [%rd97+4];
	cvt.f64.f32 	%fd326, %f73;
	sub.f64 	%fd329, %fd321, %fd326;
	add.s32 	%r24, %r212, 1;
	setp.ge.s32 	%p58, %r24, %r86;
	@%p58 bra 	$L__BB2_12;
	mul.wide.u32 	%rd98, %r212, 4;
	add.s64 	%rd99, %rd2, %rd98;
	ld.global.nc.f32 	%f74, [%rd99+4];
	cvt.f64.f32 	%fd334, %f74;
$L__BB2_12:
	setp.eq.s32 	%p59, %r24, %r86;
	mov.u32 	%r212, %r24;
	@%p59 bra 	$L__BB2_13;
	bra.uni 	$L__BB2_10;
$L__BB2_13:
	add.s32 	%r208, %r208, %r1;
	setp.lt.s32 	%p74, %r208, %r87;
	@%p74 bra 	$L__BB2_3;
	bra.uni 	$L__BB2_91;
$L__BB2_14:
	setp.lt.u32 	%p67, %r86, 8;
	mov.b32 	%r216, 0;
	@%p67 bra 	$L__BB2_17;
	mov.b32 	%r214, 0;
$L__BB2_16:
	.pragma "nounroll";
	add.s32 	%r200, %r214, %r12;
	mul.wide.s32 	%rd108, %r200, 4;
	add.s64 	%rd109, %rd1, %rd108;
	mov.b32 	%r201, 2147483647;
	st.global.u32 	[%rd109], %r201;
	st.global.u32 	[%rd109+4], %r201;
	st.global.u32 	[%rd109+8], %r201;
	st.global.u32 	[%rd109+12], %r201;
	st.global.u32 	[%rd109+16], %r201;
	st.global.u32 	[%rd109+20], %r201;
	st.global.u32 	[%rd109+24], %r201;
	st.global.u32 	[%rd109+28], %r201;
	add.s32 	%r214, %r214, 8;
	setp.eq.s32 	%p68, %r214, %r9;
	mov.u32 	%r216, %r9;
	@%p68 bra 	$L__BB2_17;
	bra.uni 	$L__BB2_16;
$L__BB2_17:
	setp.eq.s32 	%p69, %r5, 0;
	@%p69 bra 	$L__BB2_13;
	setp.lt.u32 	%p70, %r6, 3;
	@%p70 bra 	$L__BB2_20;
	add.s32 	%r202, %r216, %r12;
	mul.wide.s32 	%rd110, %r202, 4;
	add.s64 	%rd111, %rd1, %rd110;
	mov.b32 	%r203, 2147483647;
	st.global.u32 	[%rd111], %r203;
	st.global.u32 	[%rd111+4], %r203;
	st.global.u32 	[%rd111+8], %r203;
	st.global.u32 	[%rd111+12], %r203;
	add.s32 	%r216, %r216, 4;
$L__BB2_20:
	setp.eq.s32 	%p71, %r7, 0;
	@%p71 bra 	$L__BB2_13;
	setp.eq.s32 	%p72, %r8, 0;
	@%p72 bra 	$L__BB2_23;
	add.s32 	%r204, %r216, %r12;
	mul.wide.s32 	%rd112, %r204, 4;
	add.s64 	%rd113, %rd1, %rd112;
	mov.b32 	%r205, 2147483647;
	st.global.u32 	[%rd113], %r205;
	st.global.u32 	[%rd113+4], %r205;
	add.s32 	%r216, %r216, 2;
$L__BB2_23:
	setp.eq.s32 	%p73, %r10, 0;
	@%p73 bra 	$L__BB2_13;
	add.s32 	%r206, %r216, %r12;
	mul.wide.s32 	%rd114, %r206, 4;
	add.s64 	%rd115, %rd1, %rd114;
	mov.b32 	%r207, 2147483647;
	st.global.u32 	[%rd115], %r207;
	bra.uni 	$L__BB2_13;
$L__BB2_25:
	setp.lt.u32 	%p60, %r86, 8;
	mov.b32 	%r219, 0;
	@%p60 bra 	$L__BB2_28;
	mov.b32 	%r213, 0;
$L__BB2_27:
	.pragma "nounroll";
	add.s32 	%r190, %r213, %r12;
	mul.wide.s32 	%rd100, %r190, 4;
	add.s64 	%rd101, %rd1, %rd100;
	mov.b32 	%r191, 2147483647;
	st.global.u32 	[%rd101], %r191;
	st.global.u32 	[%rd101+4], %r191;
	st.global.u32 	[%rd101+8], %r191;
	st.global.u32 	[%rd101+12], %r191;
	st.global.u32 	[%rd101+16], %r191;
	st.global.u32 	[%rd101+20], %r191;
	st.global.u32 	[%rd101+24], %r191;
	st.global.u32 	[%rd101+28], %r191;
	add.s32 	%r213, %r213, 8;
	setp.eq.s32 	%p61, %r213, %r9;
	mov.u32 	%r219, %r9;
	@%p61 bra 	$L__BB2_28;
	bra.uni 	$L__BB2_27;
$L__BB2_28:
	setp.eq.s32 	%p62, %r5, 0;
	@%p62 bra 	$L__BB2_13;
	setp.lt.u32 	%p63, %r6, 3;
	@%p63 bra 	$L__BB2_31;
	add.s32 	%r192, %r219, %r12;
	mul.wide.s32 	%rd102, %r192, 4;
	add.s64 	%rd103, %rd1, %rd102;
	mov.b32 	%r193, 2147483647;
	st.global.u32 	[%rd103], %r193;
	st.global.u32 	[%rd103+4], %r193;
	st.global.u32 	[%rd103+8], %r193;
	st.global.u32 	[%rd103+12], %r193;
	add.s32 	%r219, %r219, 4;
$L__BB2_31:
	setp.eq.s32 	%p64, %r7, 0;
	@%p64 bra 	$L__BB2_13;
	setp.eq.s32 	%p65, %r8, 0;
	@%p65 bra 	$L__BB2_34;
	add.s32 	%r194, %r219, %r12;
	mul.wide.s32 	%rd104, %r194, 4;
	add.s64 	%rd105, %rd1, %rd104;
	mov.b32 	%r195, 2147483647;
	st.global.u32 	[%rd105], %r195;
	st.global.u32 	[%rd105+4], %r195;
	add.s32 	%r219, %r219, 2;
$L__BB2_34:
	setp.eq.s32 	%p66, %r10, 0;
	@%p66 bra 	$L__BB2_13;
	add.s32 	%r196, %r219, %r12;
	mul.wide.s32 	%rd106, %r196, 4;
	add.s64 	%rd107, %rd1, %rd106;
	mov.b32 	%r197, 2147483647;
	st.global.u32 	[%rd107], %r197;
	bra.uni 	$L__BB2_13;
$L__BB2_36:
	.pragma "nounroll";
	add.s32 	%r154, %r211, %r88;
	mul.wide.u32 	%rd70, %r154, 4;
	add.s64 	%rd71, %rd2, %rd70;
	ld.global.nc.f32 	%f40, [%rd71];
	cvt.f64.f32 	%fd206, %f40;
	add.s32 	%r155, %r211, 1;
	cvt.rn.f64.u32 	%fd207, %r155;
	add.f64 	%fd208, %fd329, %fd206;
	fma.rn.f64 	%fd209, %fd206, %fd207, %fd330;
	ld.global.nc.f32 	%f41, [%rd71+4];
	cvt.f64.f32 	%fd210, %f41;
	add.s32 	%r156, %r211, 2;
	cvt.rn.f64.u32 	%fd211, %r156;
	add.f64 	%fd212, %fd208, %fd210;
	fma.rn.f64 	%fd213, %fd210, %fd211, %fd209;
	ld.global.nc.f32 	%f42, [%rd71+8];
	cvt.f64.f32 	%fd214, %f42;
	add.s32 	%r157, %r211, 3;
	cvt.rn.f64.u32 	%fd215, %r157;
	add.f64 	%fd216, %fd212, %fd214;
	fma.rn.f64 	%fd217, %fd214, %fd215, %fd213;
	ld.global.nc.f32 	%f43, [%rd71+12];
	cvt.f64.f32 	%fd218, %f43;
	add.s32 	%r158, %r211, 4;
	cvt.rn.f64.u32 	%fd219, %r158;
	add.f64 	%fd220, %fd216, %fd218;
	fma.rn.f64 	%fd221, %fd218, %fd219, %fd217;
	ld.global.nc.f32 	%f44, [%rd71+16];
	cvt.f64.f32 	%fd222, %f44;
	add.s32 	%r159, %r211, 5;
	cvt.rn.f64.u32 	%fd223, %r159;
	add.f64 	%fd224, %fd220, %fd222;
	fma.rn.f64 	%fd225, %fd222, %fd223, %fd221;
	ld.global.nc.f32 	%f45, [%rd71+20];
	cvt.f64.f32 	%fd226, %f45;
	add.s32 	%r160, %r211, 6;
	cvt.rn.f64.u32 	%fd227, %r160;
	add.f64 	%fd228, %fd224, %fd226;
	fma.rn.f64 	%fd229, %fd226, %fd227, %fd225;
	ld.global.nc.f32 	%f46, [%rd71+24];
	cvt.f64.f32 	%fd230, %f46;
	add.s32 	%r161, %r211, 7;
	cvt.rn.f64.u32 	%fd231, %r161;
	add.f64 	%fd232, %fd228, %fd230;
	fma.rn.f64 	%fd233, %fd230, %fd231, %fd229;
	ld.global.nc.f32 	%f47, [%rd71+28];
	cvt.f64.f32 	%fd234, %f47;
	add.s32 	%r162, %r211, 8;
	cvt.rn.f64.u32 	%fd235, %r162;
	add.f64 	%fd236, %fd232, %fd234;
	fma.rn.f64 	%fd237, %fd234, %fd235, %fd233;
	ld.global.nc.f32 	%f48, [%rd71+32];
	cvt.f64.f32 	%fd238, %f48;
	add.s32 	%r163, %r211, 9;
	cvt.rn.f64.u32 	%fd239, %r163;
	add.f64 	%fd240, %fd236, %fd238;
	fma.rn.f64 	%fd241, %fd238, %fd239, %fd237;
	ld.global.nc.f32 	%f49, [%rd71+36];
	cvt.f64.f32 	%fd242, %f49;
	add.s32 	%r164, %r211, 10;
	cvt.rn.f64.u32 	%fd243, %r164;
	add.f64 	%fd244, %fd240, %fd242;
	fma.rn.f64 	%fd245, %fd242, %fd243, %fd241;
	ld.global.nc.f32 	%f50, [%rd71+40];
	cvt.f64.f32 	%fd246, %f50;
	add.s32 	%r165, %r211, 11;
	cvt.rn.f64.u32 	%fd247, %r165;
	add.f64 	%fd248, %fd244, %fd246;
	fma.rn.f64 	%fd249, %fd246, %fd247, %fd245;
	ld.global.nc.f32 	%f51, [%rd71+44];
	cvt.f64.f32 	%fd250, %f51;
	add.s32 	%r166, %r211, 12;
	cvt.rn.f64.u32 	%fd251, %r166;
	add.f64 	%fd252, %fd248, %fd250;
	fma.rn.f64 	%fd253, %fd250, %fd251, %fd249;
	ld.global.nc.f32 	%f52, [%rd71+48];
	cvt.f64.f32 	%fd254, %f52;
	add.s32 	%r167, %r211, 13;
	cvt.rn.f64.u32 	%fd255, %r167;
	add.f64 	%fd256, %fd252, %fd254;
	fma.rn.f64 	%fd257, %fd254, %fd255, %fd253;
	ld.global.nc.f32 	%f53, [%rd71+52];
	cvt.f64.f32 	%fd258, %f53;
	add.s32 	%r168, %r211, 14;
	cvt.rn.f64.u32 	%fd259, %r168;
	add.f64 	%fd260, %fd256, %fd258;
	fma.rn.f64 	%fd261, %fd258, %fd259, %fd257;
	ld.global.nc.f32 	%f54, [%rd71+56];
	cvt.f64.f32 	%fd262, %f54;
	add.s32 	%r169, %r211, 15;
	cvt.rn.f64.u32 	%fd263, %r169;
	add.f64 	%fd264, %fd260, %fd262;
	fma.rn.f64 	%fd265, %fd262, %fd263, %fd261;
	ld.global.nc.f32 	%f55, [%rd71+60];
	cvt.f64.f32 	%fd266, %f55;
	add.s32 	%r211, %r211, 16;
	cvt.rn.f64.u32 	%fd267, %r211;
	add.f64 	%fd329, %fd264, %fd266;
	fma.rn.f64 	%fd330, %fd266, %fd267, %fd265;
	setp.eq.s32 	%p49, %r211, %r221;
	@%p49 bra 	$L__BB2_37;
	bra.uni 	$L__BB2_36;
$L__BB2_37:
	setp.eq.s32 	%p50, %r20, 0;
	@%p50 bra 	$L__BB2_8;
	and.b32  	%r42, %r19, 7;
	setp.lt.u32 	%p51, %r20, 8;
	@%p51 bra 	$L__BB2_40;
	add.s32 	%r170, %r221, %r88;
	mul.wide.u32 	%rd72, %r170, 4;
	add.s64 	%rd73, %rd2, %rd72;
	ld.global.nc.f32 	%f56, [%rd73];
	cvt.f64.f32 	%fd269, %f56;
	add.s32 	%r171, %r221, 1;
	cvt.rn.f64.u32 	%fd270, %r171;
	add.f64 	%fd271, %fd329, %fd269;
	fma.rn.f64 	%fd272, %fd269, %fd270, %fd330;
	cvt.u64.u32 	%rd74, %r88;
	cvt.u64.u32 	%rd75, %r221;
	add.s64 	%rd76, %rd75, %rd74;
	shl.b64 	%rd77, %rd76, 2;
	add.s64 	%rd78, %rd2, %rd77;
	ld.global.nc.f32 	%f57, [%rd78+4];
	cvt.f64.f32 	%fd273, %f57;
	add.s32 	%r172, %r221, 2;
	cvt.rn.f64.u32 	%fd274, %r172;
	add.f64 	%fd275, %fd271, %fd273;
	fma.rn.f64 	%fd276, %fd273, %fd274, %fd272;
	ld.global.nc.f32 	%f58, [%rd78+8];
	cvt.f64.f32 	%fd277, %f58;
	add.s32 	%r173, %r221, 3;
	cvt.rn.f64.u32 	%fd278, %r173;
	add.f64 	%fd279, %fd275, %fd277;
	fma.rn.f64 	%fd280, %fd277, %fd278, %fd276;
	ld.global.nc.f32 	%f59, [%rd78+12];
	cvt.f64.f32 	%fd281, %f59;
	add.s32 	%r174, %r221, 4;
	cvt.rn.f64.u32 	%fd282, %r174;
	add.f64 	%fd283, %fd279, %fd281;
	fma.rn.f64 	%fd284, %fd281, %fd282, %fd280;
	ld.global.nc.f32 	%f60, [%rd78+16];
	cvt.f64.f32 	%fd285, %f60;
	add.s32 	%r175, %r221, 5;
	cvt.rn.f64.u32 	%fd286, %r175;
	add.f64 	%fd287, %fd283, %fd285;
	fma.rn.f64 	%fd288, %fd285, %fd286, %fd284;
	ld.global.nc.f32 	%f61, [%rd78+20];
	cvt.f64.f32 	%fd289, %f61;
	add.s32 	%r176, %r221, 6;
	cvt.rn.f64.u32 	%fd290, %r176;
	add.f64 	%fd291, %fd287, %fd289;
	fma.rn.f64 	%fd292, %fd289, %fd290, %fd288;
	ld.global.nc.f32 	%f62, [%rd78+24];
	cvt.f64.f32 	%fd293, %f62;
	add.s32 	%r177, %r221, 7;
	cvt.rn.f64.u32 	%fd294, %r177;
	add.f64 	%fd295, %fd291, %fd293;
	fma.rn.f64 	%fd296, %fd293, %fd294, %fd292;
	ld.global.nc.f32 	%f63, [%rd78+28];
	cvt.f64.f32 	%fd297, %f63;
	add.s32 	%r221, %r221, 8;
	cvt.rn.f64.u32 	%fd298, %r221;
	add.f64 	%fd329, %fd295, %fd297;
	fma.rn.f64 	%fd330, %fd297, %fd298, %fd296;
$L__BB2_40:
	setp.eq.s32 	%p52, %r42, 0;
	@%p52 bra 	$L__BB2_8;
	and.b32  	%r45, %r19, 3;
	setp.lt.u32 	%p53, %r42, 4;
	@%p53 bra 	$L__BB2_43;
	add.s32 	%r178, %r221, %r88;
	mul.wide.u32 	%rd79, %r178, 4;
	add.s64 	%rd80, %rd2, %rd79;
	ld.global.nc.f32 	%f64, [%rd80];
	cvt.f64.f32 	%fd300, %f64;
	add.s32 	%r179, %r221, 1;
	cvt.rn.f64.u32 	%fd301, %r179;
	add.f64 	%fd302, %fd329, %fd300;
	fma.rn.f64 	%fd303, %fd300, %fd301, %fd330;
	cvt.u64.u32 	%rd81, %r88;
	cvt.u64.u32 	%rd82, %r221;
	add.s64 	%rd83, %rd82, %rd81;
	shl.b64 	%rd84, %rd83, 2;
	add.s64 	%rd85, %rd2, %rd84;
	ld.global.nc.f32 	%f65, [%rd85+4];
	cvt.f64.f32 	%fd304, %f65;
	add.s32 	%r180, %r221, 2;
	cvt.rn.f64.u32 	%fd305, %r180;
	add.f64 	%fd306, %fd302, %fd304;
	fma.rn.f64 	%fd307, %fd304, %fd305, %fd303;
	ld.global.nc.f32 	%f66, [%rd85+8];
	cvt.f64.f32 	%fd308, %f66;
	add.s32 	%r181, %r221, 3;
	cvt.rn.f64.u32 	%fd309, %r181;
	add.f64 	%fd310, %fd306, %fd308;
	fma.rn.f64 	%fd311, %fd308, %fd309, %fd307;
	ld.global.nc.f32 	%f67, [%rd85+12];
	cvt.f64.f32 	%fd312, %f67;
	add.s32 	%r221, %r221, 4;
	cvt.rn.f64.u32 	%fd313, %r221;
	add.f64 	%fd329, %fd310, %fd312;
	fma.rn.f64 	%fd330, %fd312, %fd313, %fd311;
$L__BB2_43:
	setp.eq.s32 	%p54, %r45, 0;
	@%p54 bra 	$L__BB2_8;
	add.s32 	%r182, %r221, %r88;
	mul.wide.u32 	%rd86, %r182, 4;
	add.s64 	%rd87, %rd2, %rd86;
	ld.global.nc.f32 	%f68, [%rd87];
	cvt.f64.f32 	%fd314, %f68;
	add.s32 	%r183, %r221, 1;
	cvt.rn.f64.u32 	%fd315, %r183;
	add.f64 	%fd329, %fd329, %fd314;
	fma.rn.f64 	%fd330, %fd314, %fd315, %fd330;
	setp.eq.s32 	%p55, %r45, 1;
	@%p55 bra 	$L__BB2_8;
	cvt.u64.u32 	%rd88, %r88;
	cvt.u64.u32 	%rd89, %r221;
	add.s64 	%rd90, %rd89, %rd88;
	shl.b64 	%rd91, %rd90, 2;
	add.s64 	%rd7, %rd2, %rd91;
	ld.global.nc.f32 	%f69, [%rd7+4];
	cvt.f64.f32 	%fd316, %f69;
	add.s32 	%r184, %r221, 2;
	cvt.rn.f64.u32 	%fd317, %r184;
	add.f64 	%fd329, %fd329, %fd316;
	fma.rn.f64 	%fd330, %fd316, %fd317, %fd330;
	setp.eq.s32 	%p56, %r45, 2;
	@%p56 bra 	$L__BB2_8;
	ld.global.nc.f32 	%f70, [%rd7+8];
	cvt.f64.f32 	%fd318, %f70;
	add.s32 	%r185, %r221, 3;
	cvt.rn.f64.u32 	%fd319, %r185;
	add.f64 	%fd329, %fd329, %fd318;
	fma.rn.f64 	%fd330, %fd318, %fd319, %fd330;
	bra.uni 	$L__BB2_8;
$L__BB2_47:
	and.b32  	%r48, %r212, 7;
	setp.lt.u32 	%p40, %r212, 8;
	mov.b32 	%r224, 0;
	@%p40 bra 	$L__BB2_50;
	and.b32  	%r224, %r212, 2147483640;
	neg.s32 	%r210, %r224;
	mov.u32 	%r209, %r12;
$L__BB2_49:
	.pragma "nounroll";
	mul.wide.s32 	%rd62, %r209, 4;
	add.s64 	%rd63, %rd6, %rd62;
	mov.b32 	%r143, 2147483647;
	st.global.u32 	[%rd63+-16], %r143;
	st.global.u32 	[%rd63+-12], %r143;
	st.global.u32 	[%rd63+-8], %r143;
	st.global.u32 	[%rd63+-4], %r143;
	st.global.u32 	[%rd63], %r143;
	st.global.u32 	[%rd63+4], %r143;
	st.global.u32 	[%rd63+8], %r143;
	st.global.u32 	[%rd63+12], %r143;
	add.s32 	%r210, %r210, 8;
	add.s32 	%r209, %r209, 8;
	setp.eq.s32 	%p41, %r210, 0;
	@%p41 bra 	$L__BB2_50;
	bra.uni 	$L__BB2_49;
$L__BB2_50:
	setp.eq.s32 	%p42, %r48, 0;
	@%p42 bra 	$L__BB2_6;
	and.b32  	%r52, %r212, 3;
	setp.lt.u32 	%p43, %r48, 4;
	@%p43 bra 	$L__BB2_53;
	add.s32 	%r144, %r224, %r12;
	mul.wide.s32 	%rd64, %r144, 4;
	add.s64 	%rd65, %rd1, %rd64;
	mov.b32 	%r145, 2147483647;
	st.global.u32 	[%rd65], %r145;
	st.global.u32 	[%rd65+4], %r145;
	st.global.u32 	[%rd65+8], %r145;
	st.global.u32 	[%rd65+12], %r145;
	add.s32 	%r224, %r224, 4;
$L__BB2_53:
	setp.eq.s32 	%p44, %r52, 0;
	@%p44 bra 	$L__BB2_6;
	setp.eq.s32 	%p45, %r52, 1;
	@%p45 bra 	$L__BB2_56;
	add.s32 	%r146, %r224, %r12;
	mul.wide.s32 	%rd66, %r146, 4;
	add.s64 	%rd67, %rd1, %rd66;
	mov.b32 	%r147, 2147483647;
	st.global.u32 	[%rd67], %r147;
	st.global.u32 	[%rd67+4], %r147;
	add.s32 	%r224, %r224, 2;
$L__BB2_56:
	and.b32  	%r148, %r212, 1;
	setp.eq.b32 	%p46, %r148, 1;
	not.pred 	%p47, %p46;
	@%p47 bra 	$L__BB2_6;
	add.s32 	%r149, %r224, %r12;
	mul.wide.s32 	%rd68, %r149, 4;
	add.s64 	%rd69, %rd1, %rd68;
	mov.b32 	%r150, 2147483647;
	st.global.u32 	[%rd69], %r150;
	bra.uni 	$L__BB2_6;
$L__BB2_58:
	cvt.u64.u32 	%rd45, %r88;
$L__BB2_59:
	mul.lo.s32 	%r58, %r208, %r86;
	mul.wide.s32 	%rd14, %r208, 4;
	add.s64 	%rd15, %rd5, %rd14;
	ld.global.nc.u32 	%r93, [%rd15];
	setp.lt.s32 	%p6, %r93, 2;
	setp.gt.s32 	%p7, %r93, %r86;
	or.pred  	%p8, %p6, %p7;
	or.pred  	%p9, %p8, %p1;
	setp.lt.s32 	%p10, %r3, %r93;
	or.pred  	%p11, %p9, %p10;
	@%p11 bra 	$L__BB2_90;
	add.s32 	%r236, %r4, %r93;
	add.s64 	%rd17, %rd4, %rd14;
	ld.global.nc.f32 	%f3, [%rd17];
	add.s64 	%rd18, %rd3, %rd14;
	ld.global.nc.f32 	%f4, [%rd18];
	setp.lt.s32 	%p12, %r236, 1;
	@%p12 bra 	$L__BB2_72;
	and.b32  	%r61, %r236, 7;
	setp.lt.u32 	%p13, %r236, 8;
	mov.b32 	%r228, 0;
	@%p13 bra 	$L__BB2_64;
	and.b32  	%r228, %r236, 2147483640;
	mov.b32 	%r231, 0;
$L__BB2_63:
	.pragma "nounroll";
	add.s32 	%r96, %r231, %r58;
	mul.wide.s32 	%rd19, %r96, 4;
	add.s64 	%rd20, %rd1, %rd19;
	mov.b32 	%r97, 2147483647;
	st.global.u32 	[%rd20], %r97;
	st.global.u32 	[%rd20+4], %r97;
	st.global.u32 	[%rd20+8], %r97;
	st.global.u32 	[%rd20+12], %r97;
	st.global.u32 	[%rd20+16], %r97;
	st.global.u32 	[%rd20+20], %r97;
	st.global.u32 	[%rd20+24], %r97;
	st.global.u32 	[%rd20+28], %r97;
	add.s32 	%r231, %r231, 8;
	setp.eq.s32 	%p14, %r231, %r228;
	@%p14 bra 	$L__BB2_64;
	bra.uni 	$L__BB2_63;
$L__BB2_64:
	setp.eq.s32 	%p15, %r61, 0;
	@%p15 bra 	$L__BB2_72;
	and.b32  	%r64, %r236, 3;
	setp.lt.u32 	%p16, %r61, 4;
	@%p16 bra 	$L__BB2_67;
	add.s32 	%r98, %r228, %r58;
	mul.wide.s32 	%rd21, %r98, 4;
	add.s64 	%rd22, %rd1, %rd21;
	mov.b32 	%r99, 2147483647;
	st.global.u32 	[%rd22], %r99;
	st.global.u32 	[%rd22+4], %r99;
	st.global.u32 	[%rd22+8], %r99;
	st.global.u32 	[%rd22+12], %r99;
	add.s32 	%r228, %r228, 4;
$L__BB2_67:
	setp.eq.s32 	%p17, %r64, 0;
	@%p17 bra 	$L__BB2_72;
	setp.eq.s32 	%p18, %r64, 1;
	@%p18 bra 	$L__BB2_70;
	add.s32 	%r100, %r228, %r58;
	mul.wide.s32 	%rd23, %r100, 4;
	add.s64 	%rd24, %rd1, %rd23;
	mov.b32 	%r101, 2147483647;
	st.global.u32 	[%rd24], %r101;
	st.global.u32 	[%rd24+4], %r101;
	add.s32 	%r228, %r228, 2;
$L__BB2_70:
	and.b32  	%r102, %r236, 1;
	setp.eq.b32 	%p19, %r102, 1;
	not.pred 	%p20, %p19;
	@%p20 bra 	$L__BB2_72;
	add.s32 	%r103, %r228, %r58;
	mul.wide.s32 	%rd25, %r103, 4;
	add.s64 	%rd26, %rd1, %rd25;
	mov.b32 	%r104, 2147483647;
	st.global.u32 	[%rd26], %r104;
$L__BB2_72:
	add.s32 	%r69, %r93, -1;
	add.s32 	%r106, %r93, -2;
	and.b32  	%r70, %r69, 15;
	setp.lt.u32 	%p21, %r106, 15;
	mov.f64 	%fd362, 0d0000000000000000;
	mov.b32 	%r233, 0;
	mov.f64 	%fd361, %fd362;
	@%p21 bra 	$L__BB2_75;
	and.b32  	%r233, %r69, -16;
	mov.f64 	%fd362, 0d0000000000000000;
	mov.b32 	%r232, 0;
$L__BB2_74:
	.pragma "nounroll";
	add.s32 	%r108, %r232, %r88;
	mul.wide.u32 	%rd27, %r108, 4;
	add.s64 	%rd28, %rd2, %rd27;
	ld.global.nc.f32 	%f5, [%rd28];
	cvt.f64.f32 	%fd82, %f5;
	add.s32 	%r109, %r232, 1;
	cvt.rn.f64.u32 	%fd83, %r109;
	add.f64 	%fd84, %fd361, %fd82;
	fma.rn.f64 	%fd85, %fd82, %fd83, %fd362;
	ld.global.nc.f32 	%f6, [%rd28+4];
	cvt.f64.f32 	%fd86, %f6;
	add.s32 	%r110, %r232, 2;
	cvt.rn.f64.u32 	%fd87, %r110;
	add.f64 	%fd88, %fd84, %fd86;
	fma.rn.f64 	%fd89, %fd86, %fd87, %fd85;
	ld.global.nc.f32 	%f7, [%rd28+8];
	cvt.f64.f32 	%fd90, %f7;
	add.s32 	%r111, %r232, 3;
	cvt.rn.f64.u32 	%fd91, %r111;
	add.f64 	%fd92, %fd88, %fd90;
	fma.rn.f64 	%fd93, %fd90, %fd91, %fd89;
	ld.global.nc.f32 	%f8, [%rd28+12];
	cvt.f64.f32 	%fd94, %f8;
	add.s32 	%r112, %r232, 4;
	cvt.rn.f64.u32 	%fd95, %r112;
	add.f64 	%fd96, %fd92, %fd94;
	fma.rn.f64 	%fd97, %fd94, %fd95, %fd93;
	ld.global.nc.f32 	%f9, [%rd28+16];
	cvt.f64.f32 	%fd98, %f9;
	add.s32 	%r113, %r232, 5;
	cvt.rn.f64.u32 	%fd99, %r113;
	add.f64 	%fd100, %fd96, %fd98;
	fma.rn.f64 	%fd101, %fd98, %fd99, %fd97;
	ld.global.nc.f32 	%f10, [%rd28+20];
	cvt.f64.f32 	%fd102, %f10;
	add.s32 	%r114, %r232, 6;
	cvt.rn.f64.u32 	%fd103, %r114;
	add.f64 	%fd104, %fd100, %fd102;
	fma.rn.f64 	%fd105, %fd102, %fd103, %fd101;
	ld.global.nc.f32 	%f11, [%rd28+24];
	cvt.f64.f32 	%fd106, %f11;
	add.s32 	%r115, %r232, 7;
	cvt.rn.f64.u32 	%fd107, %r115;
	add.f64 	%fd108, %fd104, %fd106;
	fma.rn.f64 	%fd109, %fd106, %fd107, %fd105;
	ld.global.nc.f32 	%f12, [%rd28+28];
	cvt.f64.f32 	%fd110, %f12;
	add.s32 	%r116, %r232, 8;
	cvt.rn.f64.u32 	%fd111, %r116;
	add.f64 	%fd112, %fd108, %fd110;
	fma.rn.f64 	%fd113, %fd110, %fd111, %fd109;
	ld.global.nc.f32 	%f13, [%rd28+32];
	cvt.f64.f32 	%fd114, %f13;
	add.s32 	%r117, %r232, 9;
	cvt.rn.f64.u32 	%fd115, %r117;
	add.f64 	%fd116, %fd112, %fd114;
	fma.rn.f64 	%fd117, %fd114, %fd115, %fd113;
	ld.global.nc.f32 	%f14, [%rd28+36];
	cvt.f64.f32 	%fd118, %f14;
	add.s32 	%r118, %r232, 10;
	cvt.rn.f64.u32 	%fd119, %r118;
	add.f64 	%fd120, %fd116, %fd118;
	fma.rn.f64 	%fd121, %fd118, %fd119, %fd117;
	ld.global.nc.f32 	%f15, [%rd28+40];
	cvt.f64.f32 	%fd122, %f15;
	add.s32 	%r119, %r232, 11;
	cvt.rn.f64.u32 	%fd123, %r119;
	add.f64 	%fd124, %fd120, %fd122;
	fma.rn.f64 	%fd125, %fd122, %fd123, %fd121;
	ld.global.nc.f32 	%f16, [%rd28+44];
	cvt.f64.f32 	%fd126, %f16;
	add.s32 	%r120, %r232, 12;
	cvt.rn.f64.u32 	%fd127, %r120;
	add.f64 	%fd128, %fd124, %fd126;
	fma.rn.f64 	%fd129, %fd126, %fd127, %fd125;
	ld.global.nc.f32 	%f17, [%rd28+48];
	cvt.f64.f32 	%fd130, %f17;
	add.s32 	%r121, %r232, 13;
	cvt.rn.f64.u32 	%fd131, %r121;
	add.f64 	%fd132, %fd128, %fd130;
	fma.rn.f64 	%fd133, %fd130, %fd131, %fd129;
	ld.global.nc.f32 	%f18, [%rd28+52];
	cvt.f64.f32 	%fd134, %f18;
	add.s32 	%r122, %r232, 14;
	cvt.rn.f64.u32 	%fd135, %r122;
	add.f64 	%fd136, %fd132, %fd134;
	fma.rn.f64 	%fd137, %fd134, %fd135, %fd133;
	ld.global.nc.f32 	%f19, [%rd28+56];
	cvt.f64.f32 	%fd138, %f19;
	add.s32 	%r123, %r232, 15;
	cvt.rn.f64.u32 	%fd139, %r123;
	add.f64 	%fd140, %fd136, %fd138;
	fma.rn.f64 	%fd141, %fd138, %fd139, %fd137;
	ld.global.nc.f32 	%f20, [%rd28+60];
	cvt.f64.f32 	%fd142, %f20;
	add.s32 	%r232, %r232, 16;
	cvt.rn.f64.u32 	%fd143, %r232;
	add.f64 	%fd361, %fd140, %fd142;
	fma.rn.f64 	%fd362, %fd142, %fd143, %fd141;
	setp.ne.s32 	%p22, %r232, %r233;
	@%p22 bra 	$L__BB2_74;
$L__BB2_75:
	setp.eq.s32 	%p23, %r70, 0;
	@%p23 bra 	$L__BB2_85;
	and.b32  	%r77, %r69, 7;
	setp.lt.u32 	%p24, %r70, 8;
	@%p24 bra 	$L__BB2_78;
	add.s32 	%r124, %r233, %r88;
	mul.wide.u32 	%rd29, %r124, 4;
	add.s64 	%rd30, %rd2, %rd29;
	ld.global.nc.f32 	%f21, [%rd30];
	cvt.f64.f32 	%fd145, %f21;
	add.s32 	%r125, %r233, 1;
	cvt.rn.f64.u32 	%fd146, %r125;
	add.f64 	%fd147, %fd361, %fd145;
	fma.rn.f64 	%fd148, %fd145, %fd146, %fd362;
	cvt.u64.u32 	%rd32, %r233;
	add.s64 	%rd33, %rd32, %rd45;
	shl.b64 	%rd34, %rd33, 2;
	add.s64 	%rd35, %rd2, %rd34;
	ld.global.nc.f32 	%f22, [%rd35+4];
	cvt.f64.f32 	%fd149, %f22;
	add.s32 	%r126, %r233, 2;
	cvt.rn.f64.u32 	%fd150, %r126;
	add.f64 	%fd151, %fd147, %fd149;
	fma.rn.f64 	%fd152, %fd149, %fd150, %fd148;
	ld.global.nc.f32 	%f23, [%rd35+8];
	cvt.f64.f32 	%fd153, %f23;
	add.s32 	%r127, %r233, 3;
	cvt.rn.f64.u32 	%fd154, %r127;
	add.f64 	%fd155, %fd151, %fd153;
	fma.rn.f64 	%fd156, %fd153, %fd154, %fd152;
	ld.global.nc.f32 	%f24, [%rd35+12];
	cvt.f64.f32 	%fd157, %f24;
	add.s32 	%r128, %r233, 4;
	cvt.rn.f64.u32 	%fd158, %r128;
	add.f64 	%fd159, %fd155, %fd157;
	fma.rn.f64 	%fd160, %fd157, %fd158, %fd156;
	ld.global.nc.f32 	%f25, [%rd35+16];
	cvt.f64.f32 	%fd161, %f25;
	add.s32 	%r129, %r233, 5;
	cvt.rn.f64.u32 	%fd162, %r129;
	add.f64 	%fd163, %fd159, %fd161;
	fma.rn.f64 	%fd164, %fd161, %fd162, %fd160;
	ld.global.nc.f32 	%f26, [%rd35+20];
	cvt.f64.f32 	%fd165, %f26;
	add.s32 	%r130, %r233, 6;
	cvt.rn.f64.u32 	%fd166, %r130;
	add.f64 	%fd167, %fd163, %fd165;
	fma.rn.f64 	%fd168, %fd165, %fd166, %fd164;
	ld.global.nc.f32 	%f27, [%rd35+24];
	cvt.f64.f32 	%fd169, %f27;
	add.s32 	%r131, %r233, 7;
	cvt.rn.f64.u32 	%fd170, %r131;
	add.f64 	%fd171, %fd167, %fd169;
	fma.rn.f64 	%fd172, %fd169, %fd170, %fd168;
	ld.global.nc.f32 	%f28, [%rd35+28];
	cvt.f64.f32 	%fd173, %f28;
	add.s32 	%r233, %r233, 8;
	cvt.rn.f64.u32 	%fd174, %r233;
	add.f64 	%fd361, %fd171, %fd173;
	fma.rn.f64 	%fd362, %fd173, %fd174, %fd172;
$L__BB2_78:
	setp.eq.s32 	%p25, %r77, 0;
	@%p25 bra 	$L__BB2_85;
	and.b32  	%r80, %r69, 3;
	setp.lt.u32 	%p26, %r77, 4;
	@%p26 bra 	$L__BB2_81;
	add.s32 	%r132, %r233, %r88;
	mul.wide.u32 	%rd36, %r132, 4;
	add.s64 	%rd37, %rd2, %rd36;
	ld.global.nc.f32 	%f29, [%rd37];
	cvt.f64.f32 	%fd176, %f29;
	add.s32 	%r133, %r233, 1;
	cvt.rn.f64.u32 	%fd177, %r133;
	add.f64 	%fd178, %fd361, %fd176;
	fma.rn.f64 	%fd179, %fd176, %fd177, %fd362;
	cvt.u64.u32 	%rd39, %r233;
	add.s64 	%rd40, %rd39, %rd45;
	shl.b64 	%rd41, %rd40, 2;
	add.s64 	%rd42, %rd2, %rd41;
	ld.global.nc.f32 	%f30, [%rd42+4];
	cvt.f64.f32 	%fd180, %f30;
	add.s32 	%r134, %r233, 2;
	cvt.rn.f64.u32 	%fd181, %r134;
	add.f64 	%fd182, %fd178, %fd180;
	fma.rn.f64 	%fd183, %fd180, %fd181, %fd179;
	ld.global.nc.f32 	%f31, [%rd42+8];
	cvt.f64.f32 	%fd184, %f31;
	add.s32 	%r135, %r233, 3;
	cvt.rn.f64.u32 	%fd185, %r135;
	add.f64 	%fd186, %fd182, %fd184;
	fma.rn.f64 	%fd187, %fd184, %fd185, %fd183;
	ld.global.nc.f32 	%f32, [%rd42+12];
	cvt.f64.f32 	%fd188, %f32;
	add.s32 	%r233, %r233, 4;
	cvt.rn.f64.u32 	%fd189, %r233;
	add.f64 	%fd361, %fd186, %fd188;
	fma.rn.f64 	%fd362, %fd188, %fd189, %fd187;
$L__BB2_81:
	setp.eq.s32 	%p27, %r80, 0;
	@%p27 bra 	$L__BB2_85;
	add.s32 	%r136, %r233, %r88;
	mul.wide.u32 	%rd43, %r136, 4;
	add.s64 	%rd44, %rd2, %rd43;
	ld.global.nc.f32 	%f33, [%rd44];
	cvt.f64.f32 	%fd190, %f33;
	add.s32 	%r137, %r233, 1;
	cvt.rn.f64.u32 	%fd191, %r137;
	add.f64 	%fd361, %fd361, %fd190;
	fma.rn.f64 	%fd362, %fd190, %fd191, %fd362;
	setp.eq.s32 	%p28, %r80, 1;
	@%p28 bra 	$L__BB2_85;
	cvt.u64.u32 	%rd46, %r233;
	add.s64 	%rd47, %rd46, %rd45;
	shl.b64 	%rd48, %rd47, 2;
	add.s64 	%rd8, %rd2, %rd48;
	ld.global.nc.f32 	%f34, [%rd8+4];
	cvt.f64.f32 	%fd192, %f34;
	add.s32 	%r138, %r233, 2;
	cvt.rn.f64.u32 	%fd193, %r138;
	add.f64 	%fd361, %fd361, %fd192;
	fma.rn.f64 	%fd362, %fd192, %fd193, %fd362;
	setp.eq.s32 	%p29, %r80, 2;
	@%p29 bra 	$L__BB2_85;
	ld.global.nc.f32 	%f35, [%rd8+8];
	cvt.f64.f32 	%fd194, %f35;
	add.s32 	%r139, %r233, 3;
	cvt.rn.f64.u32 	%fd195, %r139;
	add.f64 	%fd361, %fd361, %fd194;
	fma.rn.f64 	%fd362, %fd194, %fd195, %fd362;
$L__BB2_85:
	setp.ge.s32 	%p30, %r236, %r86;
	@%p30 bra 	$L__BB2_90;
	cvt.rn.f64.u32 	%fd68, %r93;
	mul.wide.u32 	%rd49, %r236, 4;
	add.s64 	%rd50, %rd2, %rd49;
	ld.global.nc.f32 	%f36, [%rd50];
	cvt.f64.f32 	%fd366, %f36;
	cvt.f64.f32 	%fd196, %f3;
	neg.f64 	%fd70, %fd196;
	cvt.f64.f32 	%fd71, %f4;
$L__BB2_87:
	add.f64 	%fd197, %fd361, %fd366;
	fma.rn.f64 	%fd198, %fd366, %fd68, %fd362;
	mul.f64 	%fd199, %fd197, %fd70;
	fma.rn.f64 	%fd200, %fd68, %fd198, %fd199;
	mul.f64 	%fd201, %fd200, %fd71;
	cvt.rn.f32.f64 	%f37, %fd201;
	add.s32 	%r140, %r236, %r58;
	mul.wide.s32 	%rd51, %r140, 4;
	add.s64 	%rd52, %rd1, %rd51;
	st.global.f32 	[%rd52], %f37;
	sub.f64 	%fd362, %fd198, %fd197;
	sub.s32 	%r141, %r236, %r93;
	mul.wide.s32 	%rd53, %r141, 4;
	add.s64 	%rd54, %rd2, %rd53;
	ld.global.nc.f32 	%f38, [%rd54+4];
	cvt.f64.f32 	%fd202, %f38;
	sub.f64 	%fd361, %fd197, %fd202;
	add.s32 	%r84, %r236, 1;
	setp.ge.s32 	%p31, %r84, %r86;
	@%p31 bra 	$L__BB2_89;
	mul.wide.u32 	%rd55, %r236, 4;
	add.s64 	%rd56, %rd2, %rd55;
	ld.global.nc.f32 	%f39, [%rd56+4];
	cvt.f64.f32 	%fd366, %f39;
$L__BB2_89:
	setp.ne.s32 	%p32, %r84, %r86;
	mov.u32 	%r236, %r84;
	@%p32 bra 	$L__BB2_87;
$L__BB2_90:
	add.s32 	%r208, %r208, %r1;
	setp.lt.s32 	%p33, %r208, %r87;
	@%p33 bra 	$L__BB2_59;
$L__BB2_91:
	ret;

}
	// .globl	linearreg_slope_many_series_one_param_f32
.visible .entry linearreg_slope_many_series_one_param_f32(
	.param .u64 .ptr .align 1 linearreg_slope_many_series_one_param_f32_param_0,
	.param .u64 .ptr .align 1 linearreg_slope_many_series_one_param_f32_param_1,
	.param .u32 linearreg_slope_many_series_one_param_f32_param_2,
	.param .u32 linearreg_slope_many_series_one_param_f32_param_3,
	.param .u32 linearreg_slope_many_series_one_param_f32_param_4,
	.param .f32 linearreg_slope_many_series_one_param_f32_param_5,
	.param .f32 linearreg_slope_many_series_one_param_f32_param_6,
	.param .u64 .ptr .align 1 linearreg_slope_many_series_one_param_f32_param_7
)
.maxntid 256
.minnctapersm 2
{
	.reg .pred 	%p<56>;
	.reg .b32 	%r<192>;
	.reg .b32 	%f<38>;
	.reg .b64 	%rd<144>;
	.reg .b64 	%fd<184>;

	ld.param.u64 	%rd8, [linearreg_slope_many_series_one_param_f32_param_0];
	ld.param.u64 	%rd7, [linearreg_slope_many_series_one_param_f32_param_1];
	ld.param.u32 	%r74, [linearreg_slope_many_series_one_param_f32_param_2];
	ld.param.u32 	%r75, [linearreg_slope_many_series_one_param_f32_param_3];
	ld.param.u32 	%r76, [linearreg_slope_many_series_one_param_f32_param_4];
	ld.param.f32 	%f1, [linearreg_slope_many_series_one_param_f32_param_5];
	ld.param.f32 	%f2, [linearreg_slope_many_series_one_param_f32_param_6];
	ld.param.u64 	%rd9, [linearreg_slope_many_series_one_param_f32_param_7];
	cvta.to.global.u64 	%rd1, %rd9;
	cvta.to.global.u64 	%rd2, %rd8;
	mov.u32 	%r77, %ntid.x;
	mov.u32 	%r78, %nctaid.x;
	mul.lo.s32 	%r1, %r77, %r78;
	mov.u32 	%r79, %ctaid.x;
	mov.u32 	%r80, %tid.x;
	mad.lo.s32 	%r174, %r79, %r77, %r80;
	setp.ge.s32 	%p1, %r174, %r74;
	@%p1 bra 	$L__BB3_28;
	cvt.f64.f32 	%fd1, %f1;
	setp.gt.s32 	%p2, %r76, 1;
	setp.le.s32 	%p3, %r76, %r75;
	add.s32 	%r3, %r76, -1;
	and.pred  	%p4, %p2, %p3;
	@%p4 bra 	$L__BB3_16;
	setp.lt.s32 	%p47, %r75, 1;
	@%p47 bra 	$L__BB3_28;
	and.b32  	%r4, %r75, 7;
	add.s32 	%r5, %r4, -1;
	and.b32  	%r6, %r75, 3;
	and.b32  	%r7, %r75, 2147483640;
	and.b32  	%r8, %r75, 1;
	neg.s32 	%r9, %r7;
	shl.b32 	%r10, %r74, 3;
	mul.wide.s32 	%rd140, %r74, 4;
$L__BB3_4:
	setp.lt.u32 	%p48, %r75, 8;
	mov.b32 	%r172, 0;
	@%p48 bra 	$L__BB3_7;
	mov.u32 	%r169, %r174;
	mov.u32 	%r170, %r9;
$L__BB3_6:
	.pragma "nounroll";
	mul.wide.s32 	%rd122, %r169, 4;
	add.s64 	%rd123, %rd1, %rd122;
	mov.b32 	%r161, 2147483647;
	st.global.u32 	[%rd123], %r161;
	add.s64 	%rd125, %rd123, %rd140;
	st.global.u32 	[%rd125], %r161;
	add.s64 	%rd126, %rd125, %rd140;
	st.global.u32 	[%rd126], %r161;
	add.s64 	%rd127, %rd126, %rd140;
	st.global.u32 	[%rd127], %r161;
	add.s64 	%rd128, %rd127, %rd140;
	st.global.u32 	[%rd128], %r161;
	add.s64 	%rd129, %rd128, %rd140;
	st.global.u32 	[%rd129], %r161;
	add.s64 	%rd130, %rd129, %rd140;
	st.global.u32 	[%rd130], %r161;
	add.s64 	%rd131, %rd130, %rd140;
	st.global.u32 	[%rd131], %r161;
	add.s32 	%r170, %r170, 8;
	add.s32 	%r169, %r169, %r10;
	setp.ne.s32 	%p49, %r170, 0;
	mov.u32 	%r172, %r7;
	@%p49 bra 	$L__BB3_6;
$L__BB3_7:
	setp.eq.s32 	%p50, %r4, 0;
	@%p50 bra 	$L__BB3_15;
	setp.lt.u32 	%p51, %r5, 3;
	@%p51 bra 	$L__BB3_10;
	mad.lo.s32 	%r162, %r172, %r74, %r174;
	mul.wide.s32 	%rd132, %r162, 4;
	add.s64 	%rd133, %rd1, %rd132;
	mov.b32 	%r163, 2147483647;
	st.global.u32 	[%rd133], %r163;
	add.s64 	%rd135, %rd133, %rd140;
	st.global.u32 	[%rd135], %r163;
	add.s64 	%rd136, %rd135, %rd140;
	st.global.u32 	[%rd136], %r163;
	add.s64 	%rd137, %rd136, %rd140;
	st.global.u32 	[%rd137], %r163;
	add.s32 	%r172, %r172, 4;
$L__BB3_10:
	setp.eq.s32 	%p52, %r6, 0;
	@%p52 bra 	$L__BB3_15;
	setp.eq.s32 	%p53, %r6, 1;
	@%p53 bra 	$L__BB3_13;
	mad.lo.s32 	%r164, %r172, %r74, %r174;
	mul.wide.s32 	%rd138, %r164, 4;
	add.s64 	%rd139, %rd1, %rd138;
	mov.b32 	%r165, 2147483647;
	st.global.u32 	[%rd139], %r165;
	add.s64 	%rd141, %rd139, %rd140;
	st.global.u32 	[%rd141], %r165;
	add.s32 	%r172, %r172, 2;
$L__BB3_13:
	setp.eq.s32 	%p54, %r8, 0;
	@%p54 bra 	$L__BB3_15;
	mad.lo.s32 	%r166, %r172, %r74, %r174;
	mul.wide.s32 	%rd142, %r166, 4;
	add.s64 	%rd143, %rd1, %rd142;
	mov.b32 	%r167, 2147483647;
	st.global.u32 	[%rd143], %r167;
$L__BB3_15:
	add.s32 	%r174, %r174, %r1;
	setp.lt.s32 	%p55, %r174, %r74;
	@%p55 bra 	$L__BB3_4;
	bra.uni 	$L__BB3_28;
$L__BB3_16:
	cvt.rn.f64.s32 	%fd2, %r76;
	add.s32 	%r22, %r76, -2;
	add.s32 	%r81, %r76, 15;
	and.b32  	%r82, %r81, 15;
	add.s32 	%r23, %r82, -1;
	add.s32 	%r83, %r76, 7;
	and.b32  	%r84, %r83, 7;
	add.s32 	%r24, %r84, -1;
	add.s32 	%r25, %r75, -1;
	and.b32  	%r26, %r75, 7;
	add.s32 	%r27, %r26, -1;
	and.b32  	%r28, %r75, 3;
	add.s32 	%r29, %r28, -1;
	and.b32  	%r30, %r3, 15;
	and.b32  	%r31, %r3, -16;
	and.b32  	%r32, %r81, 7;
	and.b32  	%r33, %r83, 3;
	and.b32  	%r34, %r75, 2147483640;
	and.b32  	%r35, %r75, 1;
	cvt.f64.f32 	%fd3, %f2;
	cvta.to.global.u64 	%rd3, %rd7;
	neg.f64 	%fd4, %fd1;
	mul.wide.s32 	%rd118, %r74, 4;
$L__BB3_17:
	mul.wide.s32 	%rd10, %r174, 4;
	add.s64 	%rd11, %rd3, %rd10;
	ld.global.nc.u32 	%r37, [%rd11];
	setp.lt.s32 	%p5, %r37, 0;
	setp.le.s32 	%p6, %r75, %r37;
	or.pred  	%p7, %p5, %p6;
	@%p7 bra 	$L__BB3_29;
	sub.s32 	%r85, %r75, %r37;
	setp.lt.s32 	%p8, %r85, %r76;
	@%p8 bra 	$L__BB3_26;
	add.s32 	%r177, %r3, %r37;
	setp.gt.s32 	%p9, %r177, 0;
	@%p9 bra 	$L__BB3_64;
$L__BB3_20:
	setp.lt.u32 	%p18, %r22, 15;
	mov.f64 	%fd183, 0d0000000000000000;
	mov.b32 	%r187, 0;
	mov.f64 	%fd182, %fd183;
	@%p18 bra 	$L__BB3_53;
	mov.f64 	%fd183, 0d0000000000000000;
	mov.b32 	%r176, 0;
	bra.uni 	$L__BB3_52;
$L__BB3_22:
	mad.lo.s32 	%r135, %r177, %r74, %r174;
	mul.wide.s32 	%rd70, %r135, 4;
	add.s64 	%rd71, %rd2, %rd70;
	ld.global.nc.f32 	%f34, [%rd71];
	cvt.f64.f32 	%fd169, %f34;
$L__BB3_23:
	add.f64 	%fd158, %fd182, %fd169;
	fma.rn.f64 	%fd159, %fd169, %fd2, %fd183;
	mul.f64 	%fd160, %fd158, %fd4;
	fma.rn.f64 	%fd161, %fd2, %fd159, %fd160;
	mul.f64 	%fd162, %fd161, %fd3;
	cvt.rn.f32.f64 	%f35, %fd162;
	mad.lo.s32 	%r44, %r177, %r74, %r174;
	mul.wide.s32 	%rd72, %r44, 4;
	add.s64 	%rd73, %rd1, %rd72;
	st.global.f32 	[%rd73], %f35;
	sub.f64 	%fd183, %fd159, %fd158;
	sub.s32 	%r136, %r177, %r76;
	mad.lo.s32 	%r137, %r74, %r136, %r74;
	add.s32 	%r138, %r137, %r174;
	mul.wide.s32 	%rd74, %r138, 4;
	add.s64 	%rd75, %rd2, %rd74;
	ld.global.nc.f32 	%f36, [%rd75];
	cvt.f64.f32 	%fd163, %f36;
	sub.f64 	%fd182, %fd158, %fd163;
	add.s32 	%r177, %r177, 1;
	setp.ge.s32 	%p28, %r177, %r75;
	@%p28 bra 	$L__BB3_25;
	add.s32 	%r139, %r44, %r74;
	mul.wide.s32 	%rd76, %r139, 4;
	add.s64 	%rd77, %rd2, %rd76;
	ld.global.nc.f32 	%f37, [%rd77];
	cvt.f64.f32 	%fd169, %f37;
$L__BB3_25:
	setp.eq.s32 	%p29, %r177, %r75;
	@%p29 bra 	$L__BB3_27;
	bra.uni 	$L__BB3_23;
$L__BB3_26:
	setp.gt.s32 	%p30, %r75, 0;
	@%p30 bra 	$L__BB3_41;
$L__BB3_27:
	add.s32 	%r174, %r174, %r1;
	setp.lt.s32 	%p46, %r174, %r74;
	@%p46 bra 	$L__BB3_17;
$L__BB3_28:
	ret;
$L__BB3_29:
	setp.gt.s32 	%p38, %r75, 0;
	@%p38 bra 	$L__BB3_30;
	bra.uni 	$L__BB3_27;
$L__BB3_30:
	setp.lt.u32 	%p39, %r25, 7;
	mov.b32 	%r181, 0;
	@%p39 bra 	$L__BB3_33;
	mov.b32 	%r179, 0;
$L__BB3_32:
	.pragma "nounroll";
	mad.lo.s32 	%r152, %r179, %r74, %r174;
	mul.wide.s32 	%rd100, %r152, 4;
	add.s64 	%rd101, %rd1, %rd100;
	mov.b32 	%r153, 2147483647;
	st.global.u32 	[%rd101], %r153;
	add.s64 	%rd103, %rd101, %rd118;
	st.global.u32 	[%rd103], %r153;
	add.s64 	%rd104, %rd103, %rd118;
	st.global.u32 	[%rd104], %r153;
	add.s64 	%rd105, %rd104, %rd118;
	st.global.u32 	[%rd105], %r153;
	add.s64 	%rd106, %rd105, %rd118;
	st.global.u32 	[%rd106], %r153;
	add.s64 	%rd107, %rd106, %rd118;
	st.global.u32 	[%rd107], %r153;
	add.s64 	%rd108, %rd107, %rd118;
	st.global.u32 	[%rd108], %r153;
	add.s64 	%rd109, %rd108, %rd118;
	st.global.u32 	[%rd109], %r153;
	add.s32 	%r179, %r179, 8;
	setp.eq.s32 	%p40, %r179, %r34;
	mov.u32 	%r181, %r34;
	@%p40 bra 	$L__BB3_33;
	bra.uni 	$L__BB3_32;
$L__BB3_33:
	setp.eq.s32 	%p41, %r26, 0;
	@%p41 bra 	$L__BB3_27;
	setp.lt.u32 	%p42, %r27, 3;
	@%p42 bra 	$L__BB3_36;
	mad.lo.s32 	%r154, %r181, %r74, %r174;
	mul.wide.s32 	%rd110, %r154, 4;
	add.s64 	%rd111, %rd1, %rd110;
	mov.b32 	%r155, 2147483647;
	st.global.u32 	[%rd111], %r155;
	add.s64 	%rd113, %rd111, %rd118;
	st.global.u32 	[%rd113], %r155;
	add.s64 	%rd114, %rd113, %rd118;
	st.global.u32 	[%rd114], %r155;
	add.s64 	%rd115, %rd114, %rd118;
	st.global.u32 	[%rd115], %r155;
	add.s32 	%r181, %r181, 4;
$L__BB3_36:
	setp.eq.s32 	%p43, %r28, 0;
	@%p43 bra 	$L__BB3_27;
	setp.eq.s32 	%p44, %r29, 0;
	@%p44 bra 	$L__BB3_39;
	mad.lo.s32 	%r156, %r181, %r74, %r174;
	mul.wide.s32 	%rd116, %r156, 4;
	add.s64 	%rd117, %rd1, %rd116;
	mov.b32 	%r157, 2147483647;
	st.global.u32 	[%rd117], %r157;
	add.s64 	%rd119, %rd117, %rd118;
	st.global.u32 	[%rd119], %r157;
	add.s32 	%r181, %r181, 2;
$L__BB3_39:
	setp.eq.s32 	%p45, %r35, 0;
	@%p45 bra 	$L__BB3_27;
	mad.lo.s32 	%r158, %r181, %r74, %r174;
	mul.wide.s32 	%rd120, %r158, 4;
	add.s64 	%rd121, %rd1, %rd120;
	mov.b32 	%r159, 2147483647;
	st.global.u32 	[%rd121], %r159;
	bra.uni 	$L__BB3_27;
$L__BB3_41:
	setp.lt.u32 	%p31, %r75, 8;
	mov.b32 	%r184, 0;
	@%p31 bra 	$L__BB3_44;
	mov.b32 	%r178, 0;
$L__BB3_43:
	.pragma "nounroll";
	mad.lo.s32 	%r142, %r178, %r74, %r174;
	mul.wide.s32 	%rd78, %r142, 4;
	add.s64 	%rd79, %rd1, %rd78;
	mov.b32 	%r143, 2147483647;
	st.global.u32 	[%rd79], %r143;
	add.s64 	%rd81, %rd79, %rd118;
	st.global.u32 	[%rd81], %r143;
	add.s64 	%rd82, %rd81, %rd118;
	st.global.u32 	[%rd82], %r143;
	add.s64 	%rd83, %rd82, %rd118;
	st.global.u32 	[%rd83], %r143;
	add.s64 	%rd84, %rd83, %rd118;
	st.global.u32 	[%rd84], %r143;
	add.s64 	%rd85, %rd84, %rd118;
	st.global.u32 	[%rd85], %r143;
	add.s64 	%rd86, %rd85, %rd118;
	st.global.u32 	[%rd86], %r143;
	add.s64 	%rd87, %rd86, %rd118;
	st.global.u32 	[%rd87], %r143;
	add.s32 	%r178, %r178, 8;
	setp.eq.s32 	%p32, %r178, %r34;
	mov.u32 	%r184, %r34;
	@%p32 bra 	$L__BB3_44;
	bra.uni 	$L__BB3_43;
$L__BB3_44:
	setp.eq.s32 	%p33, %r26, 0;
	@%p33 bra 	$L__BB3_27;
	setp.lt.u32 	%p34, %r27, 3;
	@%p34 bra 	$L__BB3_47;
	mad.lo.s32 	%r144, %r184, %r74, %r174;
	mul.wide.s32 	%rd88, %r144, 4;
	add.s64 	%rd89, %rd1, %rd88;
	mov.b32 	%r145, 2147483647;
	st.global.u32 	[%rd89], %r145;
	add.s64 	%rd91, %rd89, %rd118;
	st.global.u32 	[%rd91], %r145;
	add.s64 	%rd92, %rd91, %rd118;
	st.global.u32 	[%rd92], %r145;
	add.s64 	%rd93, %rd92, %rd118;
	st.global.u32 	[%rd93], %r145;
	add.s32 	%r184, %r184, 4;
$L__BB3_47:
	setp.eq.s32 	%p35, %r28, 0;
	@%p35 bra 	$L__BB3_27;
	setp.eq.s32 	%p36, %r29, 0;
	@%p36 bra 	$L__BB3_50;
	mad.lo.s32 	%r146, %r184, %r74, %r174;
	mul.wide.s32 	%rd94, %r146, 4;
	add.s64 	%rd95, %rd1, %rd94;
	mov.b32 	%r147, 2147483647;
	st.global.u32 	[%rd95], %r147;
	add.s64 	%rd97, %rd95, %rd118;
	st.global.u32 	[%rd97], %r147;
	add.s32 	%r184, %r184, 2;
$L__BB3_50:
	setp.eq.s32 	%p37, %r35, 0;
	@%p37 bra 	$L__BB3_27;
	mad.lo.s32 	%r148, %r184, %r74, %r174;
	mul.wide.s32 	%rd98, %r148, 4;
	add.s64 	%rd99, %rd1, %rd98;
	mov.b32 	%r149, 2147483647;
	st.global.u32 	[%rd99], %r149;
	bra.uni 	$L__BB3_27;
$L__BB3_52:
	.pragma "nounroll";
	add.s32 	%r99, %r176, %r37;
	mad.lo.s32 	%r100, %r99, %r74, %r174;
	mul.wide.s32 	%rd34, %r100, 4;
	add.s64 	%rd35, %rd2, %rd34;
	ld.global.nc.f32 	%f3, [%rd35];
	cvt.f64.f32 	%fd44, %f3;
	add.s32 	%r101, %r176, 1;
	cvt.rn.f64.u32 	%fd45, %r101;
	add.f64 	%fd46, %fd182, %fd44;
	fma.rn.f64 	%fd47, %fd44, %fd45, %fd183;
	add.s64 	%rd37, %rd35, %rd118;
	ld.global.nc.f32 	%f4, [%rd37];
	cvt.f64.f32 	%fd48, %f4;
	add.s32 	%r102, %r176, 2;
	cvt.rn.f64.u32 	%fd49, %r102;
	add.f64 	%fd50, %fd46, %fd48;
	fma.rn.f64 	%fd51, %fd48, %fd49, %fd47;
	add.s64 	%rd38, %rd37, %rd118;
	ld.global.nc.f32 	%f5, [%rd38];
	cvt.f64.f32 	%fd52, %f5;
	add.s32 	%r103, %r176, 3;
	cvt.rn.f64.u32 	%fd53, %r103;
	add.f64 	%fd54, %fd50, %fd52;
	fma.rn.f64 	%fd55, %fd52, %fd53, %fd51;
	add.s64 	%rd39, %rd38, %rd118;
	ld.global.nc.f32 	%f6, [%rd39];
	cvt.f64.f32 	%fd56, %f6;
	add.s32 	%r104, %r176, 4;
	cvt.rn.f64.u32 	%fd57, %r104;
	add.f64 	%fd58, %fd54, %fd56;
	fma.rn.f64 	%fd59, %fd56, %fd57, %fd55;
	add.s64 	%rd40, %rd39, %rd118;
	ld.global.nc.f32 	%f7, [%rd40];
	cvt.f64.f32 	%fd60, %f7;
	add.s32 	%r105, %r176, 5;
	cvt.rn.f64.u32 	%fd61, %r105;
	add.f64 	%fd62, %fd58, %fd60;
	fma.rn.f64 	%fd63, %fd60, %fd61, %fd59;
	add.s64 	%rd41, %rd40, %rd118;
	ld.global.nc.f32 	%f8, [%rd41];
	cvt.f64.f32 	%fd64, %f8;
	add.s32 	%r106, %r176, 6;
	cvt.rn.f64.u32 	%fd65, %r106;
	add.f64 	%fd66, %fd62, %fd64;
	fma.rn.f64 	%fd67, %fd64, %fd65, %fd63;
	add.s64 	%rd42, %rd41, %rd118;
	ld.global.nc.f32 	%f9, [%rd42];
	cvt.f64.f32 	%fd68, %f9;
	add.s32 	%r107, %r176, 7;
	cvt.rn.f64.u32 	%fd69, %r107;
	add.f64 	%fd70, %fd66, %fd68;
	fma.rn.f64 	%fd71, %fd68, %fd69, %fd67;
	add.s64 	%rd43, %rd42, %rd118;
	ld.global.nc.f32 	%f10, [%rd43];
	cvt.f64.f32 	%fd72, %f10;
	add.s32 	%r108, %r176, 8;
	cvt.rn.f64.u32 	%fd73, %r108;
	add.f64 	%fd74, %fd70, %fd72;
	fma.rn.f64 	%fd75, %fd72, %fd73, %fd71;
	add.s64 	%rd44, %rd43, %rd118;
	ld.global.nc.f32 	%f11, [%rd44];
	cvt.f64.f32 	%fd76, %f11;
	add.s32 	%r109, %r176, 9;
	cvt.rn.f64.u32 	%fd77, %r109;
	add.f64 	%fd78, %fd74, %fd76;
	fma.rn.f64 	%fd79, %fd76, %fd77, %fd75;
	add.s64 	%rd45, %rd44, %rd118;
	ld.global.nc.f32 	%f12, [%rd45];
	cvt.f64.f32 	%fd80, %f12;
	add.s32 	%r110, %r176, 10;
	cvt.rn.f64.u32 	%fd81, %r110;
	add.f64 	%fd82, %fd78, %fd80;
	fma.rn.f64 	%fd83, %fd80, %fd81, %fd79;
	add.s64 	%rd46, %rd45, %rd118;
	ld.global.nc.f32 	%f13, [%rd46];
	cvt.f64.f32 	%fd84, %f13;
	add.s32 	%r111, %r176, 11;
	cvt.rn.f64.u32 	%fd85, %r111;
	add.f64 	%fd86, %fd82, %fd84;
	fma.rn.f64 	%fd87, %fd84, %fd85, %fd83;
	add.s64 	%rd47, %rd46, %rd118;
	ld.global.nc.f32 	%f14, [%rd47];
	cvt.f64.f32 	%fd88, %f14;
	add.s32 	%r112, %r176, 12;
	cvt.rn.f64.u32 	%fd89, %r112;
	add.f64 	%fd90, %fd86, %fd88;
	fma.rn.f64 	%fd91, %fd88, %fd89, %fd87;
	add.s64 	%rd48, %rd47, %rd118;
	ld.global.nc.f32 	%f15, [%rd48];
	cvt.f64.f32 	%fd92, %f15;
	add.s32 	%r113, %r176, 13;
	cvt.rn.f64.u32 	%fd93, %r113;
	add.f64 	%fd94, %fd90, %fd92;
	fma.rn.f64 	%fd95, %fd92, %fd93, %fd91;
	add.s64 	%rd49, %rd48, %rd118;
	ld.global.nc.f32 	%f16, [%rd49];
	cvt.f64.f32 	%fd96, %f16;
	add.s32 	%r114, %r176, 14;
	cvt.rn.f64.u32 	%fd97, %r114;
	add.f64 	%fd98, %fd94, %fd96;
	fma.rn.f64 	%fd99, %fd96, %fd97, %fd95;
	add.s64 	%rd50, %rd49, %rd118;
	ld.global.nc.f32 	%f17, [%rd50];
	cvt.f64.f32 	%fd100, %f17;
	add.s32 	%r115, %r176, 15;
	cvt.rn.f64.u32 	%fd101, %r115;
	add.f64 	%fd102, %fd98, %fd100;
	fma.rn.f64 	%fd103, %fd100, %fd101, %fd99;
	add.s64 	%rd51, %rd50, %rd118;
	ld.global.nc.f32 	%f18, [%rd51];
	cvt.f64.f32 	%fd104, %f18;
	add.s32 	%r176, %r176, 16;
	cvt.rn.f64.u32 	%fd105, %r176;
	add.f64 	%fd182, %fd102, %fd104;
	fma.rn.f64 	%fd183, %fd104, %fd105, %fd103;
	setp.eq.s32 	%p19, %r176, %r31;
	mov.u32 	%r187, %r31;
	@%p19 bra 	$L__BB3_53;
	bra.uni 	$L__BB3_52;
$L__BB3_53:
	setp.eq.s32 	%p20, %r30, 0;
	@%p20 bra 	$L__BB3_63;
	setp.lt.u32 	%p21, %r23, 7;
	@%p21 bra 	$L__BB3_56;
	add.s32 	%r116, %r187, %r37;
	mad.lo.s32 	%r117, %r116, %r74, %r174;
	mul.wide.s32 	%rd52, %r117, 4;
	add.s64 	%rd53, %rd2, %rd52;
	ld.global.nc.f32 	%f19, [%rd53];
	cvt.f64.f32 	%fd107, %f19;
	add.s32 	%r118, %r187, 1;
	cvt.rn.f64.u32 	%fd108, %r118;
	add.f64 	%fd109, %fd182, %fd107;
	fma.rn.f64 	%fd110, %fd107, %fd108, %fd183;
	add.s64 	%rd55, %rd53, %rd118;
	ld.global.nc.f32 	%f20, [%rd55];
	cvt.f64.f32 	%fd111, %f20;
	add.s32 	%r119, %r187, 2;
	cvt.rn.f64.u32 	%fd112, %r119;
	add.f64 	%fd113, %fd109, %fd111;
	fma.rn.f64 	%fd114, %fd111, %fd112, %fd110;
	add.s64 	%rd56, %rd55, %rd118;
	ld.global.nc.f32 	%f21, [%rd56];
	cvt.f64.f32 	%fd115, %f21;
	add.s32 	%r120, %r187, 3;
	cvt.rn.f64.u32 	%fd116, %r120;
	add.f64 	%fd117, %fd113, %fd115;
	fma.rn.f64 	%fd118, %fd115, %fd116, %fd114;
	add.s64 	%rd57, %rd56, %rd118;
	ld.global.nc.f32 	%f22, [%rd57];
	cvt.f64.f32 	%fd119, %f22;
	add.s32 	%r121, %r187, 4;
	cvt.rn.f64.u32 	%fd120, %r121;
	add.f64 	%fd121, %fd117, %fd119;
	fma.rn.f64 	%fd122, %fd119, %fd120, %fd118;
	add.s64 	%rd58, %rd57, %rd118;
	ld.global.nc.f32 	%f23, [%rd58];
	cvt.f64.f32 	%fd123, %f23;
	add.s32 	%r122, %r187, 5;
	cvt.rn.f64.u32 	%fd124, %r122;
	add.f64 	%fd125, %fd121, %fd123;
	fma.rn.f64 	%fd126, %fd123, %fd124, %fd122;
	add.s64 	%rd59, %rd58, %rd118;
	ld.global.nc.f32 	%f24, [%rd59];
	cvt.f64.f32 	%fd127, %f24;
	add.s32 	%r123, %r187, 6;
	cvt.rn.f64.u32 	%fd128, %r123;
	add.f64 	%fd129, %fd125, %fd127;
	fma.rn.f64 	%fd130, %fd127, %fd128, %fd126;
	add.s64 	%rd60, %rd59, %rd118;
	ld.global.nc.f32 	%f25, [%rd60];
	cvt.f64.f32 	%fd131, %f25;
	add.s32 	%r124, %r187, 7;
	cvt.rn.f64.u32 	%fd132, %r124;
	add.f64 	%fd133, %fd129, %fd131;
	fma.rn.f64 	%fd134, %fd131, %fd132, %fd130;
	add.s64 	%rd61, %rd60, %rd118;
	ld.global.nc.f32 	%f26, [%rd61];
	cvt.f64.f32 	%fd135, %f26;
	add.s32 	%r187, %r187, 8;
	cvt.rn.f64.u32 	%fd136, %r187;
	add.f64 	%fd182, %fd133, %fd135;
	fma.rn.f64 	%fd183, %fd135, %fd136, %fd134;
$L__BB3_56:
	setp.eq.s32 	%p22, %r32, 0;
	@%p22 bra 	$L__BB3_63;
	setp.lt.u32 	%p23, %r24, 3;
	@%p23 bra 	$L__BB3_59;
	add.s32 	%r125, %r187, %r37;
	mad.lo.s32 	%r126, %r125, %r74, %r174;
	mul.wide.s32 	%rd62, %r126, 4;
	add.s64 	%rd63, %rd2, %rd62;
	ld.global.nc.f32 	%f27, [%rd63];
	cvt.f64.f32 	%fd138, %f27;
	add.s32 	%r127, %r187, 1;
	cvt.rn.f64.u32 	%fd139, %r127;
	add.f64 	%fd140, %fd182, %fd138;
	fma.rn.f64 	%fd141, %fd138, %fd139, %fd183;
	add.s64 	%rd65, %rd63, %rd118;
	ld.global.nc.f32 	%f28, [%rd65];
	cvt.f64.f32 	%fd142, %f28;
	add.s32 	%r128, %r187, 2;
	cvt.rn.f64.u32 	%fd143, %r128;
	add.f64 	%fd144, %fd140, %fd142;
	fma.rn.f64 	%fd145, %fd142, %fd143, %fd141;
	add.s64 	%rd66, %rd65, %rd118;
	ld.global.nc.f32 	%f29, [%rd66];
	cvt.f64.f32 	%fd146, %f29;
	add.s32 	%r129, %r187, 3;
	cvt.rn.f64.u32 	%fd147, %r129;
	add.f64 	%fd148, %fd144, %fd146;
	fma.rn.f64 	%fd149, %fd146, %fd147, %fd145;
	add.s64 	%rd67, %rd66, %rd118;
	ld.global.nc.f32 	%f30, [%rd67];
	cvt.f64.f32 	%fd150, %f30;
	add.s32 	%r187, %r187, 4;
	cvt.rn.f64.u32 	%fd151, %r187;
	add.f64 	%fd182, %fd148, %fd150;
	fma.rn.f64 	%fd183, %fd150, %fd151, %fd149;
$L__BB3_59:
	setp.eq.s32 	%p24, %r33, 0;
	@%p24 bra 	$L__BB3_63;
	setp.eq.s32 	%p25, %r33, 1;
	add.s32 	%r130, %r187, %r37;
	mad.lo.s32 	%r131, %r130, %r74, %r174;
	mul.wide.s32 	%rd68, %r131, 4;
	add.s64 	%rd4, %rd2, %rd68;
	ld.global.nc.f32 	%f31, [%rd4];
	cvt.f64.f32 	%fd152, %f31;
	add.s32 	%r132, %r187, 1;
	cvt.rn.f64.u32 	%fd153, %r132;
	add.f64 	%fd182, %fd182, %fd152;
	fma.rn.f64 	%fd183, %fd152, %fd153, %fd183;
	@%p25 bra 	$L__BB3_63;
	setp.eq.s32 	%p26, %r33, 2;
	add.s64 	%rd6, %rd4, %rd118;
	ld.global.nc.f32 	%f32, [%rd6];
	cvt.f64.f32 	%fd154, %f32;
	add.s32 	%r133, %r187, 2;
	cvt.rn.f64.u32 	%fd155, %r133;
	add.f64 	%fd182, %fd182, %fd154;
	fma.rn.f64 	%fd183, %fd154, %fd155, %fd183;
	@%p26 bra 	$L__BB3_63;
	add.s64 	%rd69, %rd6, %rd118;
	ld.global.nc.f32 	%f33, [%rd69];
	cvt.f64.f32 	%fd156, %f33;
	add.s32 	%r134, %r187, 3;
	cvt.rn.f64.u32 	%fd157, %r134;
	add.f64 	%fd182, %fd182, %fd156;
	fma.rn.f64 	%fd183, %fd156, %fd157, %fd183;
$L__BB3_63:
	setp.lt.s32 	%p27, %r177, %r75;
	@%p27 bra 	$L__BB3_22;
	bra.uni 	$L__BB3_27;
$L__BB3_64:
	and.b32  	%r66, %r177, 7;
	setp.lt.u32 	%p10, %r177, 8;
	mov.b32 	%r189, 0;
	@%p10 bra 	$L__BB3_67;
	and.b32  	%r189, %r177, 2147483640;
	mov.b32 	%r175, 0;
$L__BB3_66:
	.pragma "nounroll";
	mad.lo.s32 	%r88, %r175, %r74, %r174;
	mul.wide.s32 	%rd12, %r88, 4;
	add.s64 	%rd13, %rd1, %rd12;
	mov.b32 	%r89, 2147483647;
	st.global.u32 	[%rd13], %r89;
	add.s64 	%rd15, %rd13, %rd118;
	st.global.u32 	[%rd15], %r89;
	add.s64 	%rd16, %rd15, %rd118;
	st.global.u32 	[%rd16], %r89;
	add.s64 	%rd17, %rd16, %rd118;
	st.global.u32 	[%rd17], %r89;
	add.s64 	%rd18, %rd17, %rd118;
	st.global.u32 	[%rd18], %r89;
	add.s64 	%rd19, %rd18, %rd118;
	st.global.u32 	[%rd19], %r89;
	add.s64 	%rd20, %rd19, %rd118;
	st.global.u32 	[%rd20], %r89;
	add.s64 	%rd21, %rd20, %rd118;
	st.global.u32 	[%rd21], %r89;
	add.s32 	%r175, %r175, 8;
	setp.eq.s32 	%p11, %r175, %r189;
	@%p11 bra 	$L__BB3_67;
	bra.uni 	$L__BB3_66;
$L__BB3_67:
	setp.eq.s32 	%p12, %r66, 0;
	@%p12 bra 	$L__BB3_20;
	and.b32  	%r69, %r177, 3;
	setp.lt.u32 	%p13, %r66, 4;
	@%p13 bra 	$L__BB3_70;
	mad.lo.s32 	%r90, %r189, %r74, %r174;
	mul.wide.s32 	%rd22, %r90, 4;
	add.s64 	%rd23, %rd1, %rd22;
	mov.b32 	%r91, 2147483647;
	st.global.u32 	[%rd23], %r91;
	add.s64 	%rd25, %rd23, %rd118;
	st.global.u32 	[%rd25], %r91;
	add.s64 	%rd26, %rd25, %rd118;
	st.global.u32 	[%rd26], %r91;
	add.s64 	%rd27, %rd26, %rd118;
	st.global.u32 	[%rd27], %r91;
	add.s32 	%r189, %r189, 4;
$L__BB3_70:
	setp.eq.s32 	%p14, %r69, 0;
	@%p14 bra 	$L__BB3_20;
	setp.eq.s32 	%p15, %r69, 1;
	@%p15 bra 	$L__BB3_73;
	mad.lo.s32 	%r92, %r189, %r74, %r174;
	mul.wide.s32 	%rd28, %r92, 4;
	add.s64 	%rd29, %rd1, %rd28;
	mov.b32 	%r93, 2147483647;
	st.global.u32 	[%rd29], %r93;
	add.s64 	%rd31, %rd29, %rd118;
	st.global.u32 	[%rd31], %r93;
	add.s32 	%r189, %r189, 2;
$L__BB3_73:
	and.b32  	%r94, %r177, 1;
	setp.eq.b32 	%p16, %r94, 1;
	not.pred 	%p17, %p16;
	@%p17 bra 	$L__BB3_20;
	mad.lo.s32 	%r95, %r189, %r74, %r174;
	mul.wide.s32 	%rd32, %r95, 4;
	add.s64 	%rd33, %rd1, %rd32;
	mov.b32 	%r96, 2147483647;
	st.global.u32 	[%rd33], %r96;
	bra.uni 	$L__BB3_20;

}


// ===== COMPILED SASS (sm_100) =====

	.target	sm_100

	.elftype	@"ET_EXEC"


//--------------------- .note.nv.tkinfo           --------------------------
	.section	.note.nv.tkinfo,"",@"SHT_NOTE"
	.sectionflags	@"SHF_NOTE_NV_TKINFO"
	.tkinfo
        /*0018*/ 	.word	0x00000002
        /*0030*/ 	.string	""
        /*0030*/ 	.string	"ptxas"
        /*0030*/ 	.string	"Cuda compilation tools, release 13.0, V13.0.88"
        /*0030*/ 	.string	"Build cuda_13.0.r13.0/compiler.36424714_0"
        /*0030*/ 	.string	"-arch sm_100 -m 64 "



//--------------------- .note.nv.cuinfo           --------------------------
	.section	.note.nv.cuinfo,"",@"SHT_NOTE"
	.sectionflags	@"SHF_NOTE_NV_CUINFO"
        /*0018*/ 	.short	0x0002
        /*001a*/ 	.short	0x0064
        /*001c*/ 	.short	0x0082
	.zero		2


//--------------------- .nv.info                  --------------------------
	.section	.nv.info,"",@"SHT_CUDA_INFO"
	.align	4


	//----- nvinfo : EIATTR_REGCOUNT
	.align		4
        /*0000*/ 	.byte	0x04, 0x2f
        /*0002*/ 	.short	(.L_1 - .L_0)
	.align		4
.L_0:
        /*0004*/ 	.word	index@(linearreg_slope_exclusive_prefix_y_yi_f64)
        /*0008*/ 	.word	0x00000022


	//----- nvinfo : EIATTR_FRAME_SIZE
	.align		4
.L_1:
        /*000c*/ 	.byte	0x04, 0x11
        /*000e*/ 	.short	(.L_3 - .L_2)
	.align		4
.L_2:
        /*0010*/ 	.word	index@(linearreg_slope_exclusive_prefix_y_yi_f64)
        /*0014*/ 	.word	0x00000000


	//----- nvinfo : EIATTR_REGCOUNT
	.align		4
.L_3:
        /*0018*/ 	.byte	0x04, 0x2f
        /*001a*/ 	.short	(.L_5 - .L_4)
	.align		4
.L_4:
        /*001c*/ 	.word	index@(linearreg_slope_batch_from_prefix_f64)
        /*0020*/ 	.word	0x00000028


	//----- nvinfo : EIATTR_FRAME_SIZE
	.align		4
.L_5:
        /*0024*/ 	.byte	0x04, 0x11
        /*0026*/ 	.short	(.L_7 - .L_6)
	.align		4
.L_6:
        /*0028*/ 	.word	index@(linearreg_slope_batch_from_prefix_f64)
        /*002c*/ 	.word	0x00000000


	//----- nvinfo : EIATTR_REGCOUNT
	.align		4
.L_7:
        /*0030*/ 	.byte	0x04, 0x2f
        /*0032*/ 	.short	(.L_9 - .L_8)
	.align		4
.L_8:
        /*0034*/ 	.word	index@(linearreg_slope_batch_f32)
        /*0038*/ 	.word	0x00000047


	//----- nvinfo : EIATTR_FRAME_SIZE
	.align		4
.L_9:
        /*003c*/ 	.byte	0x04, 0x11
        /*003e*/ 	.short	(.L_11 - .L_10)
	.align		4
.L_10:
        /*0040*/ 	.word	index@(linearreg_slope_batch_f32)
        /*0044*/ 	.word	0x00000000


	//----- nvinfo : EIATTR_REGCOUNT
	.align		4
.L_11:
        /*0048*/ 	.byte	0x04, 0x2f
        /*004a*/ 	.short	(.L_13 - .L_12)
	.align		4
.L_12:
        /*004c*/ 	.word	index@(linearreg_slope_many_series_one_param_f32)
        /*0050*/ 	.word	0x0000004f


	//----- nvinfo : EIATTR_FRAME_SIZE
	.align		4
.L_13:
        /*0054*/ 	.byte	0x04, 0x11
        /*0056*/ 	.short	(.L_15 - .L_14)
	.align		4
.L_14:
        /*0058*/ 	.word	index@(linearreg_slope_many_series_one_param_f32)
        /*005c*/ 	.word	0x00000000


	//----- nvinfo : EIATTR_MIN_STACK_SIZE
	.align		4
.L_15:
        /*0060*/ 	.byte	0x04, 0x12
        /*0062*/ 	.short	(.L_17 - .L_16)
	.align		4
.L_16:
        /*0064*/ 	.word	index@(linearreg_slope_many_series_one_param_f32)
        /*0068*/ 	.word	0x00000000


	//----- nvinfo : EIATTR_MIN_STACK_SIZE
	.align		4
.L_17:
        /*006c*/ 	.byte	0x04, 0x12
        /*006e*/ 	.short	(.L_19 - .L_18)
	.align		4
.L_18:
        /*0070*/ 	.word	index@(linearreg_slope_batch_f32)
        /*0074*/ 	.word	0x00000000


	//----- nvinfo : EIATTR_MIN_STACK_SIZE
	.align		4
.L_19:
        /*0078*/ 	.byte	0x04, 0x12
        /*007a*/ 	.short	(.L_21 - .L_20)
	.align		4
.L_20:
        /*007c*/ 	.word	index@(linearreg_slope_batch_from_prefix_f64)
        /*0080*/ 	.word	0x00000000


	//----- nvinfo : EIATTR_MIN_STACK_SIZE
	.align		4
.L_21:
        /*0084*/ 	.byte	0x04, 0x12
        /*0086*/ 	.short	(.L_23 - .L_22)
	.align		4
.L_22:
        /*0088*/ 	.word	index@(linearreg_slope_exclusive_prefix_y_yi_f64)
        /*008c*/ 	.word	0x00000000
.L_23:


//--------------------- .nv.compat                --------------------------
	.section	.nv.compat,"",@"SHT_CUDA_COMPAT_INFO"
	.align	4
        /*0000*/ 	.byte	0x02, 0x09, 0x00, 0x00, 0x02, 0x02, 0x01, 0x00, 0x02, 0x05, 0x05, 0x00, 0x03, 0x07, 0x01, 0x01
        /*0010*/ 	.byte	0x02, 0x03, 0x00, 0x00, 0x02, 0x06, 0x01, 0x00, 0x04, 0x0b, 0x08, 0x00, 0x01, 0x00, 0x00, 0x00
        /*0020*/ 	.byte	0x00, 0x00, 0x00, 0x00


//--------------------- .nv.info.linearreg_slope_many_series_one_param_f32 --------------------------
	.section	.nv.info.linearreg_slope_many_series_one_param_f32,"",@"SHT_CUDA_INFO"
	.sectionflags	@""
	.align	4


	//----- nvinfo : EIATTR_CUDA_API_VERSION
	.align		4
        /*0000*/ 	.byte	0x04, 0x37
        /*0002*/ 	.short	(.L_25 - .L_24)
.L_24:
        /*0004*/ 	.word	0x00000082


	//----- nvinfo : EIATTR_KPARAM_INFO
	.align		4
.L_25:
        /*0008*/ 	.byte	0x04, 0x17
        /*000a*/ 	.short	(.L_27 - .L_26)
.L_26:
        /*000c*/ 	.word	0x00000000
        /*0010*/ 	.short	0x0007
        /*0012*/ 	.short	0x0028
        /*0014*/ 	.byte	0x00, 0xf5, 0x21, 0x00


	//----- nvinfo : EIATTR_KPARAM_INFO
	.align		4
.L_27:
        /*0018*/ 	.byte	0x04, 0x17
        /*001a*/ 	.short	(.L_29 - .L_28)
.L_28:
        /*001c*/ 	.word	0x00000000
        /*0020*/ 	.short	0x0006
        /*0022*/ 	.short	0x0020
        /*0024*/ 	.byte	0x00, 0xf0, 0x11, 0x00


	//----- nvinfo : EIATTR_KPARAM_INFO
	.align		4
.L_29:
        /*0028*/ 	.byte	0x04, 0x17
        /*002a*/ 	.short	(.L_31 - .L_30)
.L_30:
        /*002c*/ 	.word	0x00000000
        /*0030*/ 	.short	0x0005
        /*0032*/ 	.short	0x001c
        /*0034*/ 	.byte	0x00, 0xf0, 0x11, 0x00


	//----- nvinfo : EIATTR_KPARAM_INFO
	.align		4
.L_31:
        /*0038*/ 	.byte	0x04, 0x17
        /*003a*/ 	.short	(.L_33 - .L_32)
.L_32:
        /*003c*/ 	.word	0x00000000
        /*0040*/ 	.short	0x0004
        /*0042*/ 	.short	0x0018
        /*0044*/ 	.byte	0x00, 0xf0, 0x11, 0x00


	//----- nvinfo : EIATTR_KPARAM_INFO
	.align		4
.L_33:
        /*0048*/ 	.byte	0x04, 0x17
        /*004a*/ 	.short	(.L_35 - .L_34)
.L_34:
        /*004c*/ 	.word	0x00000000
        /*0050*/ 	.short	0x0003
        /*0052*/ 	.short	0x0014
        /*0054*/ 	.byte	0x00, 0xf0, 0x11, 0x00


	//----- nvinfo : EIATTR_KPARAM_INFO
	.align		4
.L_35:
        /*0058*/ 	.byte	0x04, 0x17
        /*005a*/ 	.short	(.L_37 - .L_36)
.L_36:
        /*005c*/ 	.word	0x00000000
        /*0060*/ 	.short	0x0002
        /*0062*/ 	.short	0x0010
        /*0064*/ 	.byte	0x00, 0xf0, 0x11, 0x00


	//----- nvinfo : EIATTR_KPARAM_INFO
	.align		4
.L_37:
        /*0068*/ 	.byte	0x04, 0x17
        /*006a*/ 	.short	(.L_39 - .L_38)
.L_38:
        /*006c*/ 	.word	0x00000000
        /*0070*/ 	.short	0x0001
        /*0072*/ 	.short	0x0008
        /*0074*/ 	.byte	0x00, 0xf5, 0x21, 0x00


	//----- nvinfo : EIATTR_KPARAM_INFO
	.align		4
.L_39:
        /*0078*/ 	.byte	0x04, 0x17
        /*007a*/ 	.short	(.L_41 - .L_40)
.L_40:
        /*007c*/ 	.word	0x00000000
        /*0080*/ 	.short	0x0000
        /*0082*/ 	.short	0x0000
        /*0084*/ 	.byte	0x00, 0xf5, 0x21, 0x00


	//----- nvinfo : EIATTR_SPARSE_MMA_MASK
	.align		4
.L_41:
        /*0088*/ 	.byte	0x03, 0x50
        /*008a*/ 	.short	0x0000


	//----- nvinfo : EIATTR_MAXREG_COUNT
	.align		4
        /*008c*/ 	.byte	0x03, 0x1b
        /*008e*/ 	.short	0x0080


	//----- nvinfo : EIATTR_MERCURY_ISA_VERSION
	.align		4
        /*0090*/ 	.byte	0x03, 0x5f
        /*0092*/ 	.short	0x0101


	//----- nvinfo : EIATTR_VRC_CTA_INIT_COUNT
	.align		4
        /*0094*/ 	.byte	0x02, 0x4a
	.zero		1
	.zero		1


	//----- nvinfo : EIATTR_EXIT_INSTR_OFFSETS
	.align		4
        /*0098*/ 	.byte	0x04, 0x1c
        /*009a*/ 	.short	(.L_43 - .L_42)


	//   ....[0]....
.L_42:
        /*009c*/ 	.word	0x00000090


	//   ....[1]....
        /*00a0*/ 	.word	0x00000120


	//   ....[2]....
        /*00a4*/ 	.word	0x000005f0


	//   ....[3]....
        /*00a8*/ 	.word	0x00002840


	//----- nvinfo : EIATTR_INDIRECT_BRANCH_TARGETS
	.align		4
.L_43:
        /*00ac*/ 	.byte	0x04, 0x34
        /*00ae*/ 	.short	(.L_45 - .L_44)


	//   ....[0]....
.L_44:
        /*00b0*/ 	.word	.L_x_20@srel
        /*00b4*/ 	.short	0x0
        /*00b6*/ 	.short	0x0
        /*00b8*/ 	.word	0x3
        /*00bc*/ 	.word	.L_x_16@srel
        /*00c0*/ 	.word	.L_x_127@srel
        /*00c4*/ 	.word	.L_x_128@srel


	//----- nvinfo : EIATTR_MAX_THREADS
	.align		4
.L_45:
        /*00c8*/ 	.byte	0x04, 0x05
        /*00ca*/ 	.short	(.L_47 - .L_46)
.L_46:
        /*00cc*/ 	.word	0x00000100
        /*00d0*/ 	.word	0x00000001
        /*00d4*/ 	.word	0x00000001


	//----- nvinfo : EIATTR_CRS_STACK_SIZE
	.align		4
.L_47:
        /*00d8*/ 	.byte	0x04, 0x1e
        /*00da*/ 	.short	(.L_49 - .L_48)
.L_48:
        /*00dc*/ 	.word	0x00000000


	//----- nvinfo : EIATTR_CBANK_PARAM_SIZE
	.align		4
.L_49:
        /*00e0*/ 	.byte	0x03, 0x19
        /*00e2*/ 	.short	0x0030


	//----- nvinfo : EIATTR_PARAM_CBANK
	.align		4
        /*00e4*/ 	.byte	0x04, 0x0a
        /*00e6*/ 	.short	(.L_51 - .L_50)
	.align		4
.L_50:
        /*00e8*/ 	.word	index@(.nv.constant0.linearreg_slope_many_series_one_param_f32)
        /*00ec*/ 	.short	0x0380
        /*00ee*/ 	.short	0x0030


	//----- nvinfo : EIATTR_SW_WAR
	.align		4
.L_51:
        /*00f0*/ 	.byte	0x04, 0x36
        /*00f2*/ 	.short	(.L_53 - .L_52)
.L_52:
        /*00f4*/ 	.word	0x00000008
.L_53:


//--------------------- .nv.info.linearreg_slope_batch_f32 --------------------------
	.section	.nv.info.linearreg_slope_batch_f32,"",@"SHT_CUDA_INFO"
	.sectionflags	@""
	.align	4


	//----- nvinfo : EIATTR_CUDA_API_VERSION
	.align		4
        /*0000*/ 	.byte	0x04, 0x37
        /*0002*/ 	.short	(.L_55 - .L_54)
.L_54:
        /*0004*/ 	.word	0x00000082


	//----- nvinfo : EIATTR_KPARAM_INFO
	.align		4
.L_55:
        /*0008*/ 	.byte	0x04, 0x17
        /*000a*/ 	.short	(.L_57 - .L_56)
.L_56:
        /*000c*/ 	.word	0x00000000
        /*0010*/ 	.short	0x0007
        /*0012*/ 	.short	0x0030
        /*0014*/ 	.byte	0x00, 0xf5, 0x21, 0x00


	//----- nvinfo : EIATTR_KPARAM_INFO
	.align		4
.L_57:
        /*0018*/ 	.byte	0x04, 0x17
        /*001a*/ 	.short	(.L_59 - .L_58)
.L_58:
        /*001c*/ 	.word	0x00000000
        /*0020*/ 	.short	0x0006
        /*0022*/ 	.short	0x0028
        /*0024*/ 	.byte	0x00, 0xf0, 0x11, 0x00


	//----- nvinfo : EIATTR_KPARAM_INFO
	.align		4
.L_59:
        /*0028*/ 	.byte	0x04, 0x17
        /*002a*/ 	.short	(.L_61 - .L_60)
.L_60:
        /*002c*/ 	.word	0x00000000
        /*0030*/ 	.short	0x0005
        /*0032*/ 	.short	0x0024
        /*0034*/ 	.byte	0x00, 0xf0, 0x11, 0x00


	//----- nvinfo : EIATTR_KPARAM_INFO
	.align		4
.L_61:
        /*0038*/ 	.byte	0x04, 0x17
        /*003a*/ 	.short	(.L_63 - .L_62)
.L_62:
        /*003c*/ 	.word	0x00000000
        /*0040*/ 	.short	0x0004
        /*0042*/ 	.short	0x0020
        /*0044*/ 	.byte	0x00, 0xf0, 0x11, 0x00


	//----- nvinfo : EIATTR_KPARAM_INFO
	.align		4
.L_63:
        /*0048*/ 	.byte	0x04, 0x17
        /*004a*/ 	.short	(.L_65 - .L_64)
.L_64:
        /*004c*/ 	.word	0x00000000
        /*0050*/ 	.short	0x0003
        /*0052*/ 	.short	0x0018
        /*0054*/ 	.byte	0x00, 0xf5, 0x21, 0x00


	//----- nvinfo : EIATTR_KPARAM_INFO
	.align		4
.L_65:
        /*0058*/ 	.byte	0x04, 0x17
        /*005a*/ 	.short	(.L_67 - .L_66)
.L_66:
        /*005c*/ 	.word	0x00000000
        /*0060*/ 	.short	0x0002
        /*0062*/ 	.short	0x0010
        /*0064*/ 	.byte	0x00, 0xf5, 0x21, 0x00


	//----- nvinfo : EIATTR_KPARAM_INFO
	.align		4
.L_67:
        /*0068*/ 	.byte	0x04, 0x17
        /*006a*/ 	.short	(.L_69 - .L_68)
.L_68:
        /*006c*/ 	.word	0x00000000
        /*0070*/ 	.short	0x0001
        /*0072*/ 	.short	0x0008
        /*0074*/ 	.byte	0x00, 0xf5, 0x21, 0x00


	//----- nvinfo : EIATTR_KPARAM_INFO
	.align		4
.L_69:
        /*0078*/ 	.byte	0x04, 0x17
        /*007a*/ 	.short	(.L_71 - .L_70)
.L_70:
        /*007c*/ 	.word	0x00000000
        /*0080*/ 	.short	0x0000
        /*0082*/ 	.short	0x0000
        /*0084*/ 	.byte	0x00, 0xf5, 0x21, 0x00


	//----- nvinfo : EIATTR_SPARSE_MMA_MASK
	.align		4
.L_71:
        /*0088*/ 	.byte	0x03, 0x50
        /*008a*/ 	.short	0x0000


	//----- nvinfo : EIATTR_MAXREG_COUNT
	.align		4
        /*008c*/ 	.byte	0x03, 0x1b
        /*008e*/ 	.short	0x0080


	//----- nvinfo : EIATTR_MERCURY_ISA_VERSION
	.align		4
        /*0090*/ 	.byte	0x03, 0x5f
        /*0092*/ 	.short	0x0101


	//----- nvinfo : EIATTR_VRC_CTA_INIT_COUNT
	.align		4
        /*0094*/ 	.byte	0x02, 0x4a
	.zero		1
	.zero		1


	//----- nvinfo : EIATTR_EXIT_INSTR_OFFSETS
	.align		4
        /*0098*/ 	.byte	0x04, 0x1c
        /*009a*/ 	.short	(.L_73 - .L_72)


	//   ....[0]....
.L_72:
        /*009c*/ 	.word	0x00000090


	//   ....[1]....
        /*00a0*/ 	.word	0x00001ff0


	//   ....[2]....
        /*00a4*/ 	.word	0x000040b0


	//----- nvinfo : EIATTR_MAX_THREADS
	.align		4
.L_73:
        /*00a8*/ 	.byte	0x04, 0x05
        /*00aa*/ 	.short	(.L_75 - .L_74)
.L_74:
        /*00ac*/ 	.word	0x00000100
        /*00b0*/ 	.word	0x00000001
        /*00b4*/ 	.word	0x00000001


	//----- nvinfo : EIATTR_CRS_STACK_SIZE
	.align		4
.L_75:
        /*00b8*/ 	.byte	0x04, 0x1e
        /*00ba*/ 	.short	(.L_77 - .L_76)
.L_76:
        /*00bc*/ 	.word	0x00000000


	//----- nvinfo : EIATTR_CBANK_PARAM_SIZE
	.align		4
.L_77:
        /*00c0*/ 	.byte	0x03, 0x19
        /*00c2*/ 	.short	0x0038


	//----- nvinfo : EIATTR_PARAM_CBANK
	.align		4
        /*00c4*/ 	.byte	0x04, 0x0a
        /*00c6*/ 	.short	(.L_79 - .L_78)
	.align		4
.L_78:
        /*00c8*/ 	.word	index@(.nv.constant0.linearreg_slope_batch_f32)
        /*00cc*/ 	.short	0x0380
        /*00ce*/ 	.short	0x0038


	//----- nvinfo : EIATTR_SW_WAR
	.align		4
.L_79:
        /*00d0*/ 	.byte	0x04, 0x36
        /*00d2*/ 	.short	(.L_81 - .L_80)
.L_80:
        /*00d4*/ 	.word	0x00000008
.L_81:


//--------------------- .nv.info.linearreg_slope_batch_from_prefix_f64 --------------------------
	.section	.nv.info.linearreg_slope_batch_from_prefix_f64,"",@"SHT_CUDA_INFO"
	.sectionflags	@""
	.align	4


	//----- nvinfo : EIATTR_CUDA_API_VERSION
	.align		4
        /*0000*/ 	.byte	0x04, 0x37
        /*0002*/ 	.short	(.L_83 - .L_82)
.L_82:
        /*0004*/ 	.word	0x00000082


	//----- nvinfo : EIATTR_KPARAM_INFO
	.align		4
.L_83:
        /*0008*/ 	.byte	0x04, 0x17
        /*000a*/ 	.short	(.L_85 - .L_84)
.L_84:
        /*000c*/ 	.word	0x00000000
        /*0010*/ 	.short	0x0008
        /*0012*/ 	.short	0x0038
        /*0014*/ 	.byte	0x00, 0xf5, 0x21, 0x00


	//----- nvinfo : EIATTR_KPARAM_INFO
	.align		4
.L_85:
        /*0018*/ 	.byte	0x04, 0x17
        /*001a*/ 	.short	(.L_87 - .L_86)
.L_86:
        /*001c*/ 	.word	0x00000000
        /*0020*/ 	.short	0x0007
        /*0022*/ 	.short	0x0030
        /*0024*/ 	.byte	0x00, 0xf0, 0x11, 0x00


	//----- nvinfo : EIATTR_KPARAM_INFO
	.align		4
.L_87:
        /*0028*/ 	.byte	0x04, 0x17
        /*002a*/ 	.short	(.L_89 - .L_88)
.L_88:
        /*002c*/ 	.word	0x00000000
        /*0030*/ 	.short	0x0006
        /*0032*/ 	.short	0x002c
        /*0034*/ 	.byte	0x00, 0xf0, 0x11, 0x00


	//----- nvinfo : EIATTR_KPARAM_INFO
	.align		4
.L_89:
        /*0038*/ 	.byte	0x04, 0x17
        /*003a*/ 	.short	(.L_91 - .L_90)
.L_90:
        /*003c*/ 	.word	0x00000000
        /*0040*/ 	.short	0x0005
        /*0042*/ 	.short	0x0028
        /*0044*/ 	.byte	0x00, 0xf0, 0x11, 0x00


	//----- nvinfo : EIATTR_KPARAM_INFO
	.align		4
.L_91:
        /*0048*/ 	.byte	0x04, 0x17
        /*004a*/ 	.short	(.L_93 - .L_92)
.L_92:
        /*004c*/ 	.word	0x00000000
        /*0050*/ 	.short	0x0004
        /*0052*/ 	.short	0x0020
        /*0054*/ 	.byte	0x00, 0xf5, 0x21, 0x00


	//----- nvinfo : EIATTR_KPARAM_INFO
	.align		4
.L_93:
        /*0058*/ 	.byte	0x04, 0x17
        /*005a*/ 	.short	(.L_95 - .L_94)
.L_94:
        /*005c*/ 	.word	0x00000000
        /*0060*/ 	.short	0x0003
        /*0062*/ 	.short	0x0018
        /*0064*/ 	.byte	0x00, 0xf5, 0x21, 0x00


	//----- nvinfo : EIATTR_KPARAM_INFO
	.align		4
.L_95:
        /*0068*/ 	.byte	0x04, 0x17
        /*006a*/ 	.short	(.L_97 - .L_96)
.L_96:
        /*006c*/ 	.word	0x00000000
        /*0070*/ 	.short	0x0002
        /*0072*/ 	.short	0x0010
        /*0074*/ 	.byte	0x00, 0xf5, 0x21, 0x00


	//----- nvinfo : EIATTR_KPARAM_INFO
	.align		4
.L_97:
        /*0078*/ 	.byte	0x04, 0x17
        /*007a*/ 	.short	(.L_99 - .L_98)
.L_98:
        /*007c*/ 	.word	0x00000000
        /*0080*/ 	.short	0x0001
        /*0082*/ 	.short	0x0008
        /*0084*/ 	.byte	0x00, 0xf5, 0x21, 0x00


	//----- nvinfo : EIATTR_KPARAM_INFO
	.align		4
.L_99:
        /*0088*/ 	.byte	0x04, 0x17
        /*008a*/ 	.short	(.L_101 - .L_100)
.L_100:
        /*008c*/ 	.word	0x00000000
        /*0090*/ 	.short	0x0000
        /*0092*/ 	.short	0x0000
        /*0094*/ 	.byte	0x00, 0xf5, 0x21, 0x00


	//----- nvinfo : EIATTR_SPARSE_MMA_MASK
	.align		4
.L_101:
        /*0098*/ 	.byte	0x03, 0x50
        /*009a*/ 	.short	0x0000


	//----- nvinfo : EIATTR_MAXREG_COUNT
	.align		4
        /*009c*/ 	.byte	0x03, 0x1b
        /*009e*/ 	.short	0x0080


	//----- nvinfo : EIATTR_MERCURY_ISA_VERSION
	.align		4
        /*00a0*/ 	.byte	0x03, 0x5f
        /*00a2*/ 	.short	0x0101


	//----- nvinfo : EIATTR_VRC_CTA_INIT_COUNT
	.align		4
        /*00a4*/ 	.byte	0x02, 0x4a
	.zero		1
	.zero		1


	//----- nvinfo : EIATTR_EXIT_INSTR_OFFSETS
	.align		4
        /*00a8*/ 	.byte	0x04, 0x1c
        /*00aa*/ 	.short	(.L_103 - .L_102)


	//   ....[0]....
.L_102:
        /*00ac*/ 	.word	0x00000040


	//   ....[1]....
        /*00b0*/ 	.word	0x00000080


	//   ....[2]....
        /*00b4*/ 	.word	0x00000160


	//   ....[3]....
        /*00b8*/ 	.word	0x00000420


	//   ....[4]....
        /*00bc*/ 	.word	0x00000540


	//   ....[5]....
        /*00c0*/ 	.word	0x000005b0


	//   ....[6]....
        /*00c4*/ 	.word	0x00000870


	//   ....[7]....
        /*00c8*/ 	.word	0x00000990


	//   ....[8]....
        /*00cc*/ 	.word	0x000009b0


	//   ....[9]....
        /*00d0*/ 	.word	0x00000f90


	//   ....[10]....
        /*00d4*/ 	.word	0x000017c0


	//----- nvinfo : EIATTR_MAX_THREADS
	.align		4
.L_103:
        /*00d8*/ 	.byte	0x04, 0x05
        /*00da*/ 	.short	(.L_105 - .L_104)
.L_104:
        /*00dc*/ 	.word	0x00000100
        /*00e0*/ 	.word	0x00000001
        /*00e4*/ 	.word	0x00000001


	//----- nvinfo : EIATTR_CRS_STACK_SIZE
	.align		4
.L_105:
        /*00e8*/ 	.byte	0x04, 0x1e
        /*00ea*/ 	.short	(.L_107 - .L_106)
.L_106:
        /*00ec*/ 	.word	0x00000000


	//----- nvinfo : EIATTR_CBANK_PARAM_SIZE
	.align		4
.L_107:
        /*00f0*/ 	.byte	0x03, 0x19
        /*00f2*/ 	.short	0x0040


	//----- nvinfo : EIATTR_PARAM_CBANK
	.align		4
        /*00f4*/ 	.byte	0x04, 0x0a
        /*00f6*/ 	.short	(.L_109 - .L_108)
	.align		4
.L_108:
        /*00f8*/ 	.word	index@(.nv.constant0.linearreg_slope_batch_from_prefix_f64)
        /*00fc*/ 	.short	0x0380
        /*00fe*/ 	.short	0x0040


	//----- nvinfo : EIATTR_SW_WAR
	.align		4
.L_109:
        /*0100*/ 	.byte	0x04, 0x36
        /*0102*/ 	.short	(.L_111 - .L_110)
.L_110:
        /*0104*/ 	.word	0x00000008
.L_111:


//--------------------- .nv.info.linearreg_slope_exclusive_prefix_y_yi_f64 --------------------------
	.section	.nv.info.linearreg_slope_exclusive_prefix_y_yi_f64,"",@"SHT_CUDA_INFO"
	.sectionflags	@""
	.align	4


	//----- nvinfo : EIATTR_CUDA_API_VERSION
	.align		4
        /*0000*/ 	.byte	0x04, 0x37
        /*0002*/ 	.short	(.L_113 - .L_112)
.L_112:
        /*0004*/ 	.word	0x00000082


	//----- nvinfo : EIATTR_KPARAM_INFO
	.align		4
.L_113:
        /*0008*/ 	.byte	0x04, 0x17
        /*000a*/ 	.short	(.L_115 - .L_114)
.L_114:
        /*000c*/ 	.word	0x00000000
        /*0010*/ 	.short	0x0004
        /*0012*/ 	.short	0x0018
        /*0014*/ 	.byte	0x00, 0xf5, 0x21, 0x00


	//----- nvinfo : EIATTR_KPARAM_INFO
	.align		4
.L_115:
        /*0018*/ 	.byte	0x04, 0x17
        /*001a*/ 	.short	(.L_117 - .L_116)
.L_116:
        /*001c*/ 	.word	0x00000000
        /*0020*/ 	.short	0x0003
        /*0022*/ 	.short	0x0010
        /*0024*/ 	.byte	0x00, 0xf5, 0x21, 0x00


	//----- nvinfo : EIATTR_KPARAM_INFO
	.align		4
.L_117:
        /*0028*/ 	.byte	0x04, 0x17
        /*002a*/ 	.short	(.L_119 - .L_118)
.L_118:
        /*002c*/ 	.word	0x00000000
        /*0030*/ 	.short	0x0002
        /*0032*/ 	.short	0x000c
        /*0034*/ 	.byte	0x00, 0xf0, 0x11, 0x00


	//----- nvinfo : EIATTR_KPARAM_INFO
	.align		4
.L_119:
        /*0038*/ 	.byte	0x04, 0x17
        /*003a*/ 	.short	(.L_121 - .L_120)
.L_120:
        /*003c*/ 	.word	0x00000000
        /*0040*/ 	.short	0x0001
        /*0042*/ 	.short	0x0008
        /*0044*/ 	.byte	0x00, 0xf0, 0x11, 0x00


	//----- nvinfo : EIATTR_KPARAM_INFO
	.align		4
.L_121:
        /*0048*/ 	.byte	0x04, 0x17
        /*004a*/ 	.short	(.L_123 - .L_122)
.L_122:
        /*004c*/ 	.word	0x00000000
        /*0050*/ 	.short	0x0000
        /*0052*/ 	.short	0x0000
        /*0054*/ 	.byte	0x00, 0xf5, 0x21, 0x00


	//----- nvinfo : EIATTR_SPARSE_MMA_MASK
	.align		4
.L_123:
        /*0058*/ 	.byte	0x03, 0x50
        /*005a*/ 	.short	0x0000


	//----- nvinfo : EIATTR_MAXREG_COUNT
	.align		4
        /*005c*/ 	.byte	0x03, 0x1b
        /*005e*/ 	.short	0x00ff


	//----- nvinfo : EIATTR_MERCURY_ISA_VERSION
	.align		4
        /*0060*/ 	.byte	0x03, 0x5f
        /*0062*/ 	.short	0x0101


	//----- nvinfo : EIATTR_VRC_CTA_INIT_COUNT
	.align		4
        /*0064*/ 	.byte	0x02, 0x4a
	.zero		1
	.zero		1


	//----- nvinfo : EIATTR_EXIT_INSTR_OFFSETS
	.align		4
        /*0068*/ 	.byte	0x04, 0x1c
        /*006a*/ 	.short	(.L_125 - .L_124)


	//   ....[0]....
.L_124:
        /*006c*/ 	.word	0x00000040


	//   ....[1]....
        /*0070*/ 	.word	0x00000090


	//   ....[2]....
        /*0074*/ 	.word	0x00000870


	//   ....[3]....
        /*0078*/ 	.word	0x00000bc0


	//   ....[4]....
        /*007c*/ 	.word	0x00000dc0


	//   ....[5]....
        /*0080*/ 	.word	0x00000ed0


	//----- nvinfo : EIATTR_CBANK_PARAM_SIZE
	.align		4
.L_125:
        /*0084*/ 	.byte	0x03, 0x19
        /*0086*/ 	.short	0x0020


	//----- nvinfo : EIATTR_PARAM_CBANK
	.align		4
        /*0088*/ 	.byte	0x04, 0x0a
        /*008a*/ 	.short	(.L_127 - .L_126)
	.align		4
.L_126:
        /*008c*/ 	.word	index@(.nv.constant0.linearreg_slope_exclusive_prefix_y_yi_f64)
        /*0090*/ 	.short	0x0380
        /*0092*/ 	.short	0x0020


	//----- nvinfo : EIATTR_SW_WAR
	.align		4
.L_127:
        /*0094*/ 	.byte	0x04, 0x36
        /*0096*/ 	.short	(.L_129 - .L_128)
.L_128:
        /*0098*/ 	.word	0x00000008
.L_129:


//--------------------- .nv.callgraph             --------------------------
	.section	.nv.callgraph,"",@"SHT_CUDA_CALLGRAPH"
	.align	4
	.sectionentsize	8
	.align		4
        /*0000*/ 	.word	0x00000000
	.align		4
        /*0004*/ 	.word	0xffffffff
	.align		4
        /*0008*/ 	.word	0x00000000
	.align		4
        /*000c*/ 	.word	0xfffffffe
	.align		4
        /*0010*/ 	.word	0x00000000
	.align		4
        /*0014*/ 	.word	0xfffffffd
	.align		4
        /*0018*/ 	.word	0x00000000
	.align		4
        /*001c*/ 	.word	0xfffffffc


//--------------------- .nv.constant2.linearreg_slope_many_series_one_param_f32 --------------------------
	.section	.nv.constant2.linearreg_slope_many_series_one_param_f32,"a",@progbits
	.sectionflags	@""
	.align	4
.nv.constant2.linearreg_slope_many_series_one_param_f32:
        /*0000*/ 	.byte	0x60, 0x11, 0x00, 0x00, 0xe0, 0x10, 0x00, 0x00, 0x50, 0x10, 0x00, 0x00


//--------------------- .text.linearreg_slope_many_series_one_param_f32 --------------------------
	.section	.text.linearreg_slope_many_series_one_param_f32,"ax",@progbits
	.align	128
        .global         linearreg_slope_many_series_one_param_f32
        .type           linearreg_slope_many_series_one_param_f32,@function
        .size           linearreg_slope_many_series_one_param_f32,(.L_x_129 - linearreg_slope_many_series_one_param_f32)
        .other          linearreg_slope_many_series_one_param_f32,@"STO_CUDA_ENTRY STV_DEFAULT"
linearreg_slope_many_series_one_param_f32:
.text.linearreg_slope_many_series_one_param_f32:
[----:B------:R-:W-:Y:S01]  /*0000*/  LDC R1, c[0x0][0x37c] ;  /* 0x0000df00ff017b82 */ /* 0x000fe20000000800 */
[----:B------:R-:W0:Y:S01]  /*0010*/  S2R R15, SR_CTAID.X ;  /* 0x00000000000f7919 */ /* 0x000e220000002500 */
[----:B------:R-:W0:Y:S01]  /*0020*/  LDCU UR5, c[0x0][0x360] ;  /* 0x00006c00ff0577ac */ /* 0x000e220008000800 */
[----:B------:R-:W0:Y:S01]  /*0030*/  S2R R0, SR_TID.X ;  /* 0x0000000000007919 */ /* 0x000e220000002100 */
[----:B------:R-:W1:Y:S01]  /*0040*/  LDCU UR6, c[0x0][0x390] ;  /* 0x00007200ff0677ac */ /* 0x000e620008000800 */
[----:B------:R-:W2:Y:S01]  /*0050*/  LDCU UR4, c[0x0][0x370] ;  /* 0x00006e00ff0477ac */ /* 0x000ea20008000800 */
[----:B0-----:R-:W-:Y:S01]  /*0060*/  IMAD R15, R15, UR5, R0 ;  /* 0x000000050f0f7c24 */ /* 0x001fe2000f8e0200 */
[----:B--2---:R-:W-:-:S04]  /*0070*/  UIMAD UR5, UR5, UR4, URZ ;  /* 0x00000004050572a4 */ /* 0x004fc8000f8e02ff */
[----:B-1----:R-:W-:-:S13]  /*0080*/  ISETP.GE.AND P0, PT, R15, UR6, PT ;  /* 0x000000060f007c0c */ /* 0x002fda000bf06270 */
[----:B------:R-:W-:Y:S05]  /*0090*/  @P0 EXIT ;  /* 0x000000000000094d */ /* 0x000fea0003800000 */
[----:B------:R-:W0:Y:S01]  /*00a0*/  LDC R5, c[0x0][0x398] ;  /* 0x0000e600ff057b82 */ /* 0x000e220000000800 */
[----:B------:R-:W1:Y:S07]  /*00b0*/  LDCU.64 UR10, c[0x0][0x358] ;  /* 0x00006b00ff0a77ac */ /* 0x000e6e0008000a00 */
[----:B------:R-:W2:Y:S01]  /*00c0*/  LDC R8, c[0x0][0x394] ;  /* 0x0000e500ff087b82 */ /* 0x000ea20000000800 */
[C---:B0-----:R-:W-:Y:S02]  /*00d0*/  ISETP.GT.AND P1, PT, R5.reuse, 0x1, PT ;  /* 0x000000010500780c */ /* 0x041fe40003f24270 */
[----:B------:R-:W-:-:S02]  /*00e0*/  IADD3 R13, PT, PT, R5, -0x1, RZ ;  /* 0xffffffff050d7810 */ /* 0x000fc40007ffe0ff */
[----:B--2---:R-:W-:-:S13]  /*00f0*/  ISETP.GT.AND P0, PT, R5, R8, PT ;  /* 0x000000080500720c */ /* 0x004fda0003f04270 */
[----:B-1----:R-:W-:Y:S05]  /*0100*/  @!P0 BRA P1, `(.L_x_0) ;  /* 0x00000004003c8947 */ /* 0x002fea0000800000 */
[----:B------:R-:W-:-:S13]  /*0110*/  ISETP.GE.AND P0, PT, R8, 0x1, PT ;  /* 0x000000010800780c */ /* 0x000fda0003f06270 */
[----:B------:R-:W-:Y:S05]  /*0120*/  @!P0 EXIT ;  /* 0x000000000000894d */ /* 0x000fea0003800000 */
[C---:B------:R-:W-:Y:S02]  /*0130*/  LOP3.LUT R26, R8.reuse, 0x7, RZ, 0xc0, !PT ;  /* 0x00000007081a7812 */ /* 0x040fe400078ec0ff */
[----:B------:R-:W-:Y:S02]  /*0140*/  LOP3.LUT R14, R8, 0x7ffffff8, RZ, 0xc0, !PT ;  /* 0x7ffffff8080e7812 */ /* 0x000fe400078ec0ff */
[----:B------:R-:W-:Y:S02]  /*0150*/  IADD3 R0, PT, PT, R26, -0x1, RZ ;  /* 0xffffffff1a007810 */ /* 0x000fe40007ffe0ff */
[----:B------:R-:W-:Y:S02]  /*0160*/  IADD3 R24, PT, PT, -R14, RZ, RZ ;  /* 0x000000ff0e187210 */ /* 0x000fe40007ffe1ff */
[----:B------:R-:W-:Y:S02]  /*0170*/  ISETP.GE.U32.AND P0, PT, R0, 0x3, PT ;  /* 0x000000030000780c */ /* 0x000fe40003f06070 */
[----:B------:R-:W-:-:S11]  /*0180*/  LOP3.LUT R0, R8, 0x3, RZ, 0xc0, !PT ;  /* 0x0000000308007812 */ /* 0x000fd600078ec0ff */
.L_x_6:
[----:B0-----:R-:W0:Y:S01]  /*0190*/  LDC R28, c[0x0][0x394] ;  /* 0x0000e500ff1c7b82 */ /* 0x001e220000000800 */
[----:B------:R-:W-:Y:S01]  /*01a0*/  HFMA2 R10, -RZ, RZ, 0, 0 ;  /* 0x00000000ff0a7431 */ /* 0x000fe200000001ff */
[----:B0-----:R-:W-:-:S13]  /*01b0*/  ISETP.GE.U32.AND P1, PT, R28, 0x8, PT ;  /* 0x000000081c00780c */ /* 0x001fda0003f26070 */
[----:B-1----:R-:W-:Y:S05]  /*01c0*/  @!P1 BRA `(.L_x_1) ;  /* 0x0000000000689947 */ /* 0x002fea0003800000 */
[----:B------:R-:W0:Y:S01]  /*01d0*/  LDC R27, c[0x0][0x390] ;  /* 0x0000e400ff1b7b82 */ /* 0x000e220000000800 */
[----:B------:R-:W-:Y:S01]  /*01e0*/  IMAD.MOV.U32 R23, RZ, RZ, R15 ;  /* 0x000000ffff177224 */ /* 0x000fe200078e000f */
[----:B------:R-:W-:-:S06]  /*01f0*/  MOV R22, R24 ;  /* 0x0000001800167202 */ /* 0x000fcc0000000f00 */
[----:B------:R-:W1:Y:S02]  /*0200*/  LDC.64 R20, c[0x0][0x3a8] ;  /* 0x0000ea00ff147b82 */ /* 0x000e640000000a00 */
.L_x_2:
[----:B-12---:R-:W-:Y:S01]  /*0210*/  IMAD.WIDE R2, R23, 0x4, R20 ;  /* 0x0000000417027825 */ /* 0x006fe200078e0214 */
[----:B------:R-:W-:Y:S02]  /*0220*/  MOV R25, 0x7fffffff ;  /* 0x7fffffff00197802 */ /* 0x000fe40000000f00 */
[----:B------:R-:W-:Y:S02]  /*0230*/  IADD3 R22, PT, PT, R22, 0x8, RZ ;  /* 0x0000000816167810 */ /* 0x000fe40007ffe0ff */
[C---:B0-----:R-:W-:Y:S01]  /*0240*/  LEA R23, R27.reuse, R23, 0x3 ;  /* 0x000000171b177211 */ /* 0x041fe200078e18ff */
[----:B------:R-:W-:Y:S01]  /*0250*/  IMAD.WIDE R4, R27, 0x4, R2 ;  /* 0x000000041b047825 */ /* 0x000fe200078e0202 */
[----:B------:R2:W-:Y:S01]  /*0260*/  STG.E desc[UR10][R2.64], R25 ;  /* 0x0000001902007986 */ /* 0x0005e2000c10190a */
[----:B------:R-:W-:-:S03]  /*0270*/  ISETP.NE.AND P1, PT, R22, RZ, PT ;  /* 0x000000ff1600720c */ /* 0x000fc60003f25270 */
[----:B------:R2:W-:Y:S01]  /*0280*/  STG.E desc[UR10][R4.64], R25 ;  /* 0x0000001904007986 */ /* 0x0005e2000c10190a */
[----:B------:R-:W-:-:S05]  /*0290*/  IMAD.WIDE R6, R27, 0x4, R4 ;  /* 0x000000041b067825 */ /* 0x000fca00078e0204 */
        /* <DEDUP_REMOVED lines=11> */
[----:B------:R-:W-:Y:S05]  /*0350*/  @P1 BRA `(.L_x_2) ;  /* 0xfffffffc00ac1947 */ /* 0x000fea000383ffff */
[----:B--2---:R-:W-:-:S07]  /*0360*/  IMAD.MOV.U32 R10, RZ, RZ, R14 ;  /* 0x000000ffff0a7224 */ /* 0x004fce00078e000e */
.L_x_1:
[----:B------:R-:W-:-:S13]  /*0370*/  ISETP.NE.AND P1, PT, R26, RZ, PT ;  /* 0x000000ff1a00720c */ /* 0x000fda0003f25270 */
[----:B------:R-:W-:Y:S05]  /*0380*/  @!P1 BRA `(.L_x_3) ;  /* 0x0000000000889947 */ /* 0x000fea0003800000 */
[----:B------:R-:W-:Y:S01]  /*0390*/  ISETP.NE.AND P1, PT, R0, RZ, PT ;  /* 0x000000ff0000720c */ /* 0x000fe20003f25270 */
[----:B------:R-:W-:-:S12]  /*03a0*/  @!P0 BRA `(.L_x_4) ;  /* 0x0000000000348947 */ /* 0x000fd80003800000 */
[----:B------:R-:W0:Y:S01]  /*03b0*/  LDC R9, c[0x0][0x390] ;  /* 0x0000e400ff097b82 */ /* 0x000e220000000800 */
[----:B------:R-:W-:-:S07]  /*03c0*/  MOV R11, 0x7fffffff ;  /* 0x7fffffff000b7802 */ /* 0x000fce0000000f00 */
[----:B------:R-:W1:Y:S01]  /*03d0*/  LDC.64 R2, c[0x0][0x3a8] ;  /* 0x0000ea00ff027b82 */ /* 0x000e620000000a00 */
[C---:B0-----:R-:W-:Y:S01]  /*03e0*/  IMAD R5, R10.reuse, R9, R15 ;  /* 0x000000090a057224 */ /* 0x041fe200078e020f */
[----:B------:R-:W-:-:S03]  /*03f0*/  IADD3 R10, PT, PT, R10, 0x4, RZ ;  /* 0x000000040a0a7810 */ /* 0x000fc60007ffe0ff */
[----:B-1----:R-:W-:-:S05]  /*0400*/  IMAD.WIDE R2, R5, 0x4, R2 ;  /* 0x0000000405027825 */ /* 0x002fca00078e0202 */
[----:B------:R0:W-:Y:S01]  /*0410*/  STG.E desc[UR10][R2.64], R11 ;  /* 0x0000000b02007986 */ /* 0x0001e2000c10190a */
[----:B------:R-:W-:-:S05]  /*0420*/  IMAD.WIDE R4, R9, 0x4, R2 ;  /* 0x0000000409047825 */ /* 0x000fca00078e0202 */
[----:B------:R0:W-:Y:S01]  /*0430*/  STG.E desc[UR10][R4.64], R11 ;  /* 0x0000000b04007986 */ /* 0x0001e2000c10190a */
[----:B------:R-:W-:-:S05]  /*0440*/  IMAD.WIDE R6, R9, 0x4, R4 ;  /* 0x0000000409067825 */ /* 0x000fca00078e0204 */
[----:B------:R0:W-:Y:S01]  /*0450*/  STG.E desc[UR10][R6.64], R11 ;  /* 0x0000000b06007986 */ /* 0x0001e2000c10190a */
[----:B------:R-:W-:-:S05]  /*0460*/  IMAD.WIDE R8, R9, 0x4, R6 ;  /* 0x0000000409087825 */ /* 0x000fca00078e0206 */
[----:B------:R0:W-:Y:S02]  /*0470*/  STG.E desc[UR10][R8.64], R11 ;  /* 0x0000000b08007986 */ /* 0x0001e4000c10190a */
.L_x_4:
[----:B------:R-:W-:Y:S05]  /*0480*/  @!P1 BRA `(.L_x_3) ;  /* 0x0000000000489947 */ /* 0x000fea0003800000 */
[----:B------:R-:W-:Y:S02]  /*0490*/  LOP3.LUT P2, RZ, R28, 0x1, RZ, 0xc0, !PT ;  /* 0x000000011cff7812 */ /* 0x000fe4000784c0ff */
[----:B------:R-:W-:-:S11]  /*04a0*/  ISETP.NE.AND P1, PT, R0, 0x1, PT ;  /* 0x000000010000780c */ /* 0x000fd60003f25270 */
[----:B0-----:R-:W0:Y:S08]  /*04b0*/  @P2 LDC R8, c[0x0][0x390] ;  /* 0x0000e400ff082b82 */ /* 0x001e300000000800 */
[----:B------:R-:W1:Y:S01]  /*04c0*/  @P2 LDC.64 R6, c[0x0][0x3a8] ;  /* 0x0000ea00ff062b82 */ /* 0x000e620000000a00 */
[----:B------:R-:W-:Y:S05]  /*04d0*/  @!P1 BRA `(.L_x_5) ;  /* 0x0000000000249947 */ /* 0x000fea0003800000 */
[----:B------:R-:W2:Y:S08]  /*04e0*/  LDC R5, c[0x0][0x390] ;  /* 0x0000e400ff057b82 */ /* 0x000eb00000000800 */
[----:B------:R-:W3:Y:S01]  /*04f0*/  LDC.64 R2, c[0x0][0x3a8] ;  /* 0x0000ea00ff027b82 */ /* 0x000ee20000000a00 */
[C---:B--2---:R-:W-:Y:S01]  /*0500*/  IMAD R9, R10.reuse, R5, R15 ;  /* 0x000000050a097224 */ /* 0x044fe200078e020f */
[----:B------:R-:W-:-:S03]  /*0510*/  IADD3 R10, PT, PT, R10, 0x2, RZ ;  /* 0x000000020a0a7810 */ /* 0x000fc60007ffe0ff */
[----:B---3--:R-:W-:Y:S01]  /*0520*/  IMAD.WIDE R2, R9, 0x4, R2 ;  /* 0x0000000409027825 */ /* 0x008fe200078e0202 */
[----:B------:R-:W-:-:S03]  /*0530*/  MOV R9, 0x7fffffff ;  /* 0x7fffffff00097802 */ /* 0x000fc60000000f00 */
[----:B------:R-:W-:Y:S02]  /*0540*/  IMAD.WIDE R4, R5, 0x4, R2 ;  /* 0x0000000405047825 */ /* 0x000fe400078e0202 */
[----:B------:R2:W-:Y:S04]  /*0550*/  STG.E desc[UR10][R2.64], R9 ;  /* 0x0000000902007986 */ /* 0x0005e8000c10190a */
[----:B------:R2:W-:Y:S02]  /*0560*/  STG.E desc[UR10][R4.64], R9 ;  /* 0x0000000904007986 */ /* 0x0005e4000c10190a */
.L_x_5:
[----:B0-2---:R-:W-:Y:S02]  /*0570*/  @P2 IMAD R3, R10, R8, R15 ;  /* 0x000000080a032224 */ /* 0x005fe400078e020f */
[----:B------:R-:W-:Y:S02]  /*0580*/  @P2 IMAD.MOV.U32 R5, RZ, RZ, 0x7fffffff ;  /* 0x7fffffffff052424 */ /* 0x000fe400078e00ff */
[----:B-1----:R-:W-:-:S05]  /*0590*/  @P2 IMAD.WIDE R2, R3, 0x4, R6 ;  /* 0x0000000403022825 */ /* 0x002fca00078e0206 */
[----:B------:R1:W-:Y:S02]  /*05a0*/  @P2 STG.E desc[UR10][R2.64], R5 ;  /* 0x0000000502002986 */ /* 0x0003e4000c10190a */
.L_x_3:
[----:B------:R-:W2:Y:S01]  /*05b0*/  LDCU UR4, c[0x0][0x390] ;  /* 0x00007200ff0477ac */ /* 0x000ea20008000800 */
[----:B------:R-:W-:-:S04]  /*05c0*/  IADD3 R15, PT, PT, R15, UR5, RZ ;  /* 0x000000050f0f7c10 */ /* 0x000fc8000fffe0ff */
[----:B--2---:R-:W-:-:S13]  /*05d0*/  ISETP.GE.AND P1, PT, R15, UR4, PT ;  /* 0x000000040f007c0c */ /* 0x004fda000bf26270 */
[----:B------:R-:W-:Y:S05]  /*05e0*/  @!P1 BRA `(.L_x_6) ;  /* 0xfffffff800e89947 */ /* 0x000fea000383ffff */
[----:B------:R-:W-:Y:S05]  /*05f0*/  EXIT ;  /* 0x000000000000794d */ /* 0x000fea0003800000 */
.L_x_0:
[----:B------:R-:W0:Y:S01]  /*0600*/  LDCU UR4, c[0x0][0x3a0] ;  /* 0x00007400ff0477ac */ /* 0x000e220008000800 */
[C---:B------:R-:W-:Y:S01]  /*0610*/  IADD3 R6, PT, PT, R5.reuse, 0x7, RZ ;  /* 0x0000000705067810 */ /* 0x040fe20007ffe0ff */
[----:B------:R-:W-:Y:S01]  /*0620*/  VIADD R4, R8, 0xffffffff ;  /* 0xffffffff08047836 */ /* 0x000fe20000000000 */
[C---:B------:R-:W-:Y:S01]  /*0630*/  IADD3 R12, PT, PT, R5.reuse, 0xf, RZ ;  /* 0x0000000f050c7810 */ /* 0x040fe20007ffe0ff */
[----:B------:R-:W1:Y:S01]  /*0640*/  LDCU UR6, c[0x0][0x39c] ;  /* 0x00007380ff0677ac */ /* 0x000e620008000800 */
[----:B------:R-:W-:Y:S01]  /*0650*/  LOP3.LUT R3, R6, 0x7, RZ, 0xc0, !PT ;  /* 0x0000000706037812 */ /* 0x000fe200078ec0ff */
[----:B------:R2:W3:Y:S01]  /*0660*/  I2F.F64 R16, R5 ;  /* 0x0000000500107312 */ /* 0x0004e20000201c00 */
[----:B------:R-:W-:Y:S02]  /*0670*/  LOP3.LUT R2, R12, 0xf, RZ, 0xc0, !PT ;  /* 0x0000000f0c027812 */ /* 0x000fe400078ec0ff */
[----:B------:R-:W-:Y:S02]  /*0680*/  IADD3 R0, PT, PT, R5, -0x2, RZ ;  /* 0xfffffffe05007810 */ /* 0x000fe40007ffe0ff */
[----:B------:R-:W-:-:S02]  /*0690*/  IADD3 R3, PT, PT, R3, -0x1, RZ ;  /* 0xffffffff03037810 */ /* 0x000fc40007ffe0ff */
[----:B------:R-:W-:Y:S02]  /*06a0*/  IADD3 R2, PT, PT, R2, -0x1, RZ ;  /* 0xffffffff02027810 */ /* 0x000fe40007ffe0ff */
[C---:B------:R-:W-:Y:S02]  /*06b0*/  LOP3.LUT R11, R8.reuse, 0x7, RZ, 0xc0, !PT ;  /* 0x00000007080b7812 */ /* 0x040fe400078ec0ff */
[----:B------:R-:W-:Y:S01]  /*06c0*/  LOP3.LUT R10, R8, 0x3, RZ, 0xc0, !PT ;  /* 0x00000003080a7812 */ /* 0x000fe200078ec0ff */
[----:B0-----:R-:W0:Y:S01]  /*06d0*/  F2F.F64.F32 R18, UR4 ;  /* 0x0000000400127d10 */ /* 0x001e220008201800 */
[----:B------:R-:W-:Y:S02]  /*06e0*/  ISETP.GE.U32.AND P3, PT, R4, 0x7, PT ;  /* 0x000000070400780c */ /* 0x000fe40003f66070 */
[----:B------:R-:W-:Y:S02]  /*06f0*/  LOP3.LUT R9, R8, 0x7ffffff8, RZ, 0xc0, !PT ;  /* 0x7ffffff808097812 */ /* 0x000fe400078ec0ff */
[----:B------:R-:W-:-:S02]  /*0700*/  ISETP.GE.U32.AND P4, PT, R0, 0xf, PT ;  /* 0x0000000f0000780c */ /* 0x000fc40003f86070 */
[----:B------:R-:W-:Y:S01]  /*0710*/  ISETP.GE.U32.AND P2, PT, R3, 0x3, PT ;  /* 0x000000030300780c */ /* 0x000fe20003f46070 */
[----:B-1----:R-:W1:Y:S01]  /*0720*/  F2F.F64.F32 R20, UR6 ;  /* 0x0000000600147d10 */ /* 0x002e620008201800 */
[----:B------:R-:W-:Y:S02]  /*0730*/  ISETP.GE.U32.AND P1, PT, R2, 0x7, PT ;  /* 0x000000070200780c */ /* 0x000fe40003f26070 */
[----:B------:R-:W-:Y:S02]  /*0740*/  LOP3.LUT R8, R8, 0x1, RZ, 0xc0, !PT ;  /* 0x0000000108087812 */ /* 0x000fe400078ec0ff */
[----:B------:R-:W-:Y:S02]  /*0750*/  LOP3.LUT R7, R13, 0xfffffff0, RZ, 0xc0, !PT ;  /* 0xfffffff00d077812 */ /* 0x000fe400078ec0ff */
[----:B------:R-:W-:Y:S02]  /*0760*/  LOP3.LUT R6, R6, 0x3, RZ, 0xc0, !PT ;  /* 0x0000000306067812 */ /* 0x000fe400078ec0ff */
[----:B--2---:R-:W-:-:S02]  /*0770*/  IADD3 R5, PT, PT, R11, -0x1, RZ ;  /* 0xffffffff0b057810 */ /* 0x004fc40007ffe0ff */
[----:B0--3--:R-:W-:-:S07]  /*0780*/  IADD3 R4, PT, PT, R10, -0x1, RZ ;  /* 0xffffffff0a047810 */ /* 0x009fce0007ffe0ff */
.L_x_33:
[----:B0-23--:R-:W0:Y:S08]  /*0790*/  LDC.64 R22, c[0x0][0x388] ;  /* 0x0000e200ff167b82 */ /* 0x00de300000000a00 */
[----:B----4-:R-:W2:Y:S01]  /*07a0*/  LDC R3, c[0x0][0x394] ;  /* 0x0000e500ff037b82 */ /* 0x010ea20000000800 */
[----:B0-----:R-:W-:-:S05]  /*07b0*/  IMAD.WIDE R22, R15, 0x4, R22 ;  /* 0x000000040f167825 */ /* 0x001fca00078e0216 */
[----:B------:R-:W2:Y:S01]  /*07c0*/  LDG.E.CONSTANT R2, desc[UR10][R22.64] ;  /* 0x0000000a16027981 */ /* 0x000ea2000c1e9900 */
[----:B------:R-:W-:Y:S01]  /*07d0*/  BSSY.RECONVERGENT B1, `(.L_x_7) ;  /* 0x0000202000017945 */ /* 0x000fe20003800200 */
[----:B--2---:R-:W-:-:S04]  /*07e0*/  ISETP.GE.AND P0, PT, R2, R3, PT ;  /* 0x000000030200720c */ /* 0x004fc80003f06270 */
[----:B------:R-:W-:-:S13]  /*07f0*/  ISETP.LT.OR P0, PT, R2, RZ, P0 ;  /* 0x000000ff0200720c */ /* 0x000fda0000701670 */
[----:B------:R-:W-:Y:S05]  /*0800*/  @!P0 BRA `(.L_x_8) ;  /* 0x0000000400108947 */ /* 0x000fea0003800000 */
[----:B------:R-:W-:-:S13]  /*0810*/  ISETP.GT.AND P0, PT, R3, RZ, PT ;  /* 0x000000ff0300720c */ /* 0x000fda0003f04270 */
[----:B------:R-:W-:Y:S05]  /*0820*/  @!P0 BRA `(.L_x_9) ;  /* 0x0000001c00f08947 */ /* 0x000fea0003800000 */
[----:B------:R-:W-:Y:S01]  /*0830*/  IMAD.MOV.U32 R0, RZ, RZ, RZ ;  /* 0x000000ffff007224 */ /* 0x000fe200078e00ff */
[----:B------:R-:W-:Y:S06]  /*0840*/  @!P3 BRA `(.L_x_10) ;  /* 0x000000000064b947 */ /* 0x000fec0003800000 */
[----:B------:R-:W0:Y:S01]  /*0850*/  LDC R39, c[0x0][0x390] ;  /* 0x0000e400ff277b82 */ /* 0x000e220000000800 */
[----:B------:R-:W-:-:S07]  /*0860*/  UMOV UR4, URZ ;  /* 0x000000ff00047c82 */ /* 0x000fce0008000000 */
[----:B------:R-:W2:Y:S02]  /*0870*/  LDC.64 R36, c[0x0][0x3a8] ;  /* 0x0000ea00ff247b82 */ /* 0x000ea40000000a00 */
.L_x_11:
[----:B0--3--:R-:W-:Y:S01]  /*0880*/  IMAD R3, R39, UR4, R15 ;  /* 0x0000000427037c24 */ /* 0x009fe2000f8e020f */
[----:B------:R-:W-:Y:S01]  /*0890*/  MOV R41, 0x7fffffff ;  /* 0x7fffffff00297802 */ /* 0x000fe20000000f00 */
[----:B------:R-:W-:Y:S02]  /*08a0*/  UIADD3 UR4, UPT, UPT, UR4, 0x8, URZ ;  /* 0x0000000804047890 */ /* 0x000fe4000fffe0ff */
[----:B--2---:R-:W-:-:S04]  /*08b0*/  IMAD.WIDE R2, R3, 0x4, R36 ;  /* 0x0000000403027825 */ /* 0x004fc800078e0224 */
[----:B------:R-:W-:Y:S01]  /*08c0*/  ISETP.NE.AND P0, PT, R9, UR4, PT ;  /* 0x0000000409007c0c */ /* 0x000fe2000bf05270 */
        /* <DEDUP_REMOVED lines=16> */
[----:B------:R-:W-:-:S07]  /*09d0*/  MOV R0, R9 ;  /* 0x0000000900007202 */ /* 0x000fce0000000f00 */
.L_x_10:
[----:B------:R-:W-:-:S13]  /*09e0*/  ISETP.NE.AND P0, PT, R11, RZ, PT ;  /* 0x000000ff0b00720c */ /* 0x000fda0003f05270 */
[----:B------:R-:W-:Y:S05]  /*09f0*/  @!P0 BRA `(.L_x_9) ;  /* 0x0000001c007c8947 */ /* 0x000fea0003800000 */
[----:B------:R-:W-:Y:S02]  /*0a00*/  ISETP.GE.U32.AND P0, PT, R5, 0x3, PT ;  /* 0x000000030500780c */ /* 0x000fe40003f06070 */
[----:B------:R-:W-:-:S11]  /*0a10*/  ISETP.NE.AND P5, PT, R10, RZ, PT ;  /* 0x000000ff0a00720c */ /* 0x000fd60003fa5270 */
[----:B------:R-:W-:Y:S05]  /*0a20*/  @!P0 BRA `(.L_x_12) ;  /* 0x0000000000348947 */ /* 0x000fea0003800000 */
[----:B---3--:R-:W0:Y:S01]  /*0a30*/  LDC R27, c[0x0][0x390] ;  /* 0x0000e400ff1b7b82 */ /* 0x008e220000000800 */
[----:B------:R-:W-:-:S07]  /*0a40*/  MOV R29, 0x7fffffff ;  /* 0x7fffffff001d7802 */ /* 0x000fce0000000f00 */
[----:B------:R-:W2:Y:S01]  /*0a50*/  LDC.64 R2, c[0x0][0x3a8] ;  /* 0x0000ea00ff027b82 */ /* 0x000ea20000000a00 */
[C---:B0-----:R-:W-:Y:S01]  /*0a60*/  IMAD R23, R0.reuse, R27, R15 ;  /* 0x0000001b00177224 */ /* 0x041fe200078e020f */
[----:B------:R-:W-:-:S03]  /*0a70*/  IADD3 R0, PT, PT, R0, 0x4, RZ ;  /* 0x0000000400007810 */ /* 0x000fc60007ffe0ff */
[----:B--2---:R-:W-:-:S05]  /*0a80*/  IMAD.WIDE R2, R23, 0x4, R2 ;  /* 0x0000000417027825 */ /* 0x004fca00078e0202 */
[----:B------:R0:W-:Y:S01]  /*0a90*/  STG.E desc[UR10][R2.64], R29 ;  /* 0x0000001d02007986 */ /* 0x0001e2000c10190a */
[----:B------:R-:W-:-:S05]  /*0aa0*/  IMAD.WIDE R22, R27, 0x4, R2 ;  /* 0x000000041b167825 */ /* 0x000fca00078e0202 */
[----:B------:R0:W-:Y:S01]  /*0ab0*/  STG.E desc[UR10][R22.64], R29 ;  /* 0x0000001d16007986 */ /* 0x0001e2000c10190a */
[----:B------:R-:W-:-:S05]  /*0ac0*/  IMAD.WIDE R24, R27, 0x4, R22 ;  /* 0x000000041b187825 */ /* 0x000fca00078e0216 */
[----:B------:R0:W-:Y:S01]  /*0ad0*/  STG.E desc[UR10][R24.64], R29 ;  /* 0x0000001d18007986 */ /* 0x0001e2000c10190a */
[----:B------:R-:W-:-:S05]  /*0ae0*/  IMAD.WIDE R26, R27, 0x4, R24 ;  /* 0x000000041b1a7825 */ /* 0x000fca00078e0218 */
[----:B------:R0:W-:Y:S02]  /*0af0*/  STG.E desc[UR10][R26.64], R29 ;  /* 0x0000001d1a007986 */ /* 0x0001e4000c10190a */
.L_x_12:
[----:B------:R-:W-:Y:S05]  /*0b00*/  @!P5 BRA `(.L_x_9) ;  /* 0x0000001c0038d947 */ /* 0x000fea0003800000 */
[----:B------:R-:W-:Y:S02]  /*0b10*/  ISETP.NE.AND P0, PT, R4, RZ, PT ;  /* 0x000000ff0400720c */ /* 0x000fe40003f05270 */
[----:B------:R-:W-:-:S11]  /*0b20*/  ISETP.NE.AND P5, PT, R8, RZ, PT ;  /* 0x000000ff0800720c */ /* 0x000fd60003fa5270 */
[----:B------:R-:W-:Y:S05]  /*0b30*/  @!P0 BRA `(.L_x_13) ;  /* 0x0000000000248947 */ /* 0x000fea0003800000 */
[----:B0--3--:R-:W0:Y:S08]  /*0b40*/  LDC R23, c[0x0][0x390] ;  /* 0x0000e400ff177b82 */ /* 0x009e300000000800 */
[----:B------:R-:W2:Y:S01]  /*0b50*/  LDC.64 R2, c[0x0][0x3a8] ;  /* 0x0000ea00ff027b82 */ /* 0x000ea20000000a00 */
[C---:B0-----:R-:W-:Y:S01]  /*0b60*/  IMAD R25, R0.reuse, R23, R15 ;  /* 0x0000001700197224 */ /* 0x041fe200078e020f */
[----:B------:R-:W-:-:S03]  /*0b70*/  IADD3 R0, PT, PT, R0, 0x2, RZ ;  /* 0x0000000200007810 */ /* 0x000fc60007ffe0ff */
[----:B--2---:R-:W-:-:S04]  /*0b80*/  IMAD.WIDE R2, R25, 0x4, R2 ;  /* 0x0000000419027825 */ /* 0x004fc800078e0202 */
[----:B------:R-:W-:Y:S02]  /*0b90*/  IMAD.MOV.U32 R25, RZ, RZ, 0x7fffffff ;  /* 0x7fffffffff197424 */ /* 0x000fe400078e00ff */
[----:B------:R-:W-:-:S03]  /*0ba0*/  IMAD.WIDE R22, R23, 0x4, R2 ;  /* 0x0000000417167825 */ /* 0x000fc600078e0202 */
[----:B------:R2:W-:Y:S04]  /*0bb0*/  STG.E desc[UR10][R2.64], R25 ;  /* 0x0000001902007986 */ /* 0x0005e8000c10190a */
[----:B------:R2:W-:Y:S02]  /*0bc0*/  STG.E desc[UR10][R22.64], R25 ;  /* 0x0000001916007986 */ /* 0x0005e4000c10190a */
.L_x_13:
[----:B------:R-:W-:Y:S05]  /*0bd0*/  @!P5 BRA `(.L_x_9) ;  /* 0x0000001c0004d947 */ /* 0x000fea0003800000 */
[----:B0-23--:R-:W0:Y:S01]  /*0be0*/  LDC.64 R2, c[0x0][0x3a8] ;  /* 0x0000ea00ff027b82 */ /* 0x00de220000000a00 */
[----:B------:R-:W2:Y:S01]  /*0bf0*/  LDCU UR4, c[0x0][0x390] ;  /* 0x00007200ff0477ac */ /* 0x000ea20008000800 */
[----:B------:R-:W-:Y:S01]  /*0c00*/  MOV R25, 0x7fffffff ;  /* 0x7fffffff00197802 */ /* 0x000fe20000000f00 */
[----:B--2---:R-:W-:-:S04]  /*0c10*/  IMAD R23, R0, UR4, R15 ;  /* 0x0000000400177c24 */ /* 0x004fc8000f8e020f */
[----:B0-----:R-:W-:-:S05]  /*0c20*/  IMAD.WIDE R2, R23, 0x4, R2 ;  /* 0x0000000417027825 */ /* 0x001fca00078e0202 */
[----:B------:R4:W-:Y:S01]  /*0c30*/  STG.E desc[UR10][R2.64], R25 ;  /* 0x0000001902007986 */ /* 0x0009e2000c10190a */
[----:B------:R-:W-:Y:S05]  /*0c40*/  BRA `(.L_x_9) ;  /* 0x0000001800e87947 */ /* 0x000fea0003800000 */
.L_x_8:
[----:B------:R-:W0:Y:S01]  /*0c50*/  LDCU UR4, c[0x0][0x398] ;  /* 0x00007300ff0477ac */ /* 0x000e220008000800 */
[----:B------:R-:W-:-:S04]  /*0c60*/  IADD3 R0, PT, PT, -R2, R3, RZ ;  /* 0x0000000302007210 */ /* 0x000fc80007ffe1ff */
[----:B0-----:R-:W-:-:S13]  /*0c70*/  ISETP.GE.AND P0, PT, R0, UR4, PT ;  /* 0x0000000400007c0c */ /* 0x001fda000bf06270 */
[----:B------:R-:W-:Y:S05]  /*0c80*/  @!P0 BRA `(.L_x_14) ;  /* 0x0000001400cc8947 */ /* 0x000fea0003800000 */
[----:B------:R-:W-:Y:S01]  /*0c90*/  IADD3 R0, PT, PT, R13, R2, RZ ;  /* 0x000000020d007210 */ /* 0x000fe20007ffe0ff */
[----:B------:R-:W-:Y:S03]  /*0ca0*/  BSSY.RECONVERGENT B0, `(.L_x_15) ;  /* 0x000004c000007945 */ /* 0x000fe60003800200 */
[----:B------:R-:W-:-:S13]  /*0cb0*/  ISETP.GT.AND P0, PT, R0, RZ, PT ;  /* 0x000000ff0000720c */ /* 0x000fda0003f04270 */
[----:B------:R-:W-:Y:S05]  /*0cc0*/  @!P0 BRA `(.L_x_16) ;  /* 0x0000000400248947 */ /* 0x000fea0003800000 */
[C---:B------:R-:W-:Y:S01]  /*0cd0*/  ISETP.GE.U32.AND P5, PT, R0.reuse, 0x8, PT ;  /* 0x000000080000780c */ /* 0x040fe20003fa6070 */
[----:B------:R-:W-:Y:S01]  /*0ce0*/  BSSY.RECONVERGENT B2, `(.L_x_17) ;  /* 0x000001e000027945 */ /* 0x000fe20003800200 */
[----:B------:R-:W-:Y:S01]  /*0cf0*/  LOP3.LUT R42, R0, 0x7, RZ, 0xc0, !PT ;  /* 0x00000007002a7812 */ /* 0x000fe200078ec0ff */
[----:B------:R-:W-:-:S03]  /*0d00*/  IMAD.MOV.U32 R14, RZ, RZ, RZ ;  /* 0x000000ffff0e7224 */ /* 0x000fc600078e00ff */
[----:B------:R-:W-:-:S07]  /*0d10*/  ISETP.NE.AND P0, PT, R42, RZ, PT ;  /* 0x000000ff2a00720c */ /* 0x000fce0003f05270 */
[----:B------:R-:W-:Y:S06]  /*0d20*/  @!P5 BRA `(.L_x_18) ;  /* 0x000000000064d947 */ /* 0x000fec0003800000 */
[----:B------:R-:W0:Y:S01]  /*0d30*/  LDC R41, c[0x0][0x390] ;  /* 0x0000e400ff297b82 */ /* 0x000e220000000800 */
[----:B------:R-:W-:Y:S01]  /*0d40*/  HFMA2 R40, -RZ, RZ, 0, 0 ;  /* 0x00000000ff287431 */ /* 0x000fe200000001ff */
[----:B------:R-:W-:-:S06]  /*0d50*/  LOP3.LUT R14, R0, 0x7ffffff8, RZ, 0xc0, !PT ;  /* 0x7ffffff8000e7812 */ /* 0x000fcc00078ec0ff */
[----:B------:R-:W2:Y:S02]  /*0d60*/  LDC.64 R38, c[0x0][0x3a8] ;  /* 0x0000ea00ff267b82 */ /* 0x000ea40000000a00 */
.L_x_19:
[C---:B0--3--:R-:W-:Y:S01]  /*0d70*/  IMAD R23, R40.reuse, R41, R15 ;  /* 0x0000002928177224 */ /* 0x049fe200078e020f */
[----:B------:R-:W-:Y:S02]  /*0d80*/  MOV R43, 0x7fffffff ;  /* 0x7fffffff002b7802 */ /* 0x000fe40000000f00 */
[----:B------:R-:W-:Y:S01]  /*0d90*/  IADD3 R40, PT, PT, R40, 0x8, RZ ;  /* 0x0000000828287810 */ /* 0x000fe20007ffe0ff */
[----:B--2---:R-:W-:-:S03]  /*0da0*/  IMAD.WIDE R22, R23, 0x4, R38 ;  /* 0x0000000417167825 */ /* 0x004fc600078e0226 */
[----:B------:R-:W-:Y:S02]  /*0db0*/  ISETP.NE.AND P5, PT, R40, R14, PT ;  /* 0x0000000e2800720c */ /* 0x000fe40003fa5270 */
        /* <DEDUP_REMOVED lines=16> */
.L_x_18:
[----:B------:R-:W-:Y:S05]  /*0ec0*/  BSYNC.RECONVERGENT B2 ;  /* 0x0000000000027941 */ /* 0x000fea0003800200 */
.L_x_17:
[----:B------:R-:W-:Y:S05]  /*0ed0*/  @!P0 BRA `(.L_x_16) ;  /* 0x0000000000a08947 */ /* 0x000fea0003800000 */
[----:B---3--:R-:W-:Y:S01]  /*0ee0*/  LOP3.LUT R22, R0, 0x3, RZ, 0xc0, !PT ;  /* 0x0000000300167812 */ /* 0x008fe200078ec0ff */
[----:B------:R-:W-:Y:S01]  /*0ef0*/  BSSY.RECONVERGENT B2, `(.L_x_20) ;  /* 0x0000014000027945 */ /* 0x000fe20003800200 */
[----:B------:R-:W-:Y:S02]  /*0f00*/  ISETP.GE.U32.AND P0, PT, R42, 0x4, PT ;  /* 0x000000042a00780c */ /* 0x000fe40003f06070 */
[----:B------:R-:W-:-:S04]  /*0f10*/  VIMNMX.U32 R22, PT, PT, R22, 0x2, PT ;  /* 0x0000000216167848 */ /* 0x000fc80003fe0000 */
[----:B------:R-:W-:-:S04]  /*0f20*/  SHF.L.U32 R22, R22, 0x2, RZ ;  /* 0x0000000216167819 */ /* 0x000fc800000006ff */
[----:B------:R-:W0:Y:S02]  /*0f30*/  LDC R30, c[0x2][R22] ;  /* 0x00800000161e7b82 */ /* 0x000e240000000800 */
[----:B0-----:R-:W-:Y:S01]  /*0f40*/  SHF.R.S32.HI R31, RZ, 0x1f, R30 ;  /* 0x0000001fff1f7819 */ /* 0x001fe2000001141e */
[----:B------:R-:W-:Y:S06]  /*0f50*/  @!P0 BRA `(.L_x_21) ;  /* 0x0000000000348947 */ /* 0x000fec0003800000 */
[----:B------:R-:W0:Y:S01]  /*0f60*/  LDC R29, c[0x0][0x390] ;  /* 0x0000e400ff1d7b82 */ /* 0x000e220000000800 */
[----:B------:R-:W-:-:S07]  /*0f70*/  IMAD.MOV.U32 R33, RZ, RZ, 0x7fffffff ;  /* 0x7fffffffff217424 */ /* 0x000fce00078e00ff */
        /* <DEDUP_REMOVED lines=11> */
.L_x_21:
[----:B------:R-:W-:Y:S05]  /*1030*/  BSYNC.RECONVERGENT B2 ;  /* 0x0000000000027941 */ /* 0x000fea0003800200 */
.L_x_20:
[----:B------:R-:W-:Y:S05]  /*1040*/  BRX R30 -0x1050                                    (*"BRANCH_TARGETS .L_x_16,.L_x_127,.L_x_128"*) ;  /* 0xffffffec1eec7949 */ /* 0x000fea000383ffff */
.L_x_128:
[----:B0-----:R-:W0:Y:S08]  /*1050*/  LDC R25, c[0x0][0x390] ;  /* 0x0000e400ff197b82 */ /* 0x001e300000000800 */
[----:B------:R-:W2:Y:S01]  /*1060*/  LDC.64 R22, c[0x0][0x3a8] ;  /* 0x0000ea00ff167b82 */ /* 0x000ea20000000a00 */
[C---:B0-----:R-:W-:Y:S01]  /*1070*/  IMAD R27, R14.reuse, R25, R15 ;  /* 0x000000190e1b7224 */ /* 0x041fe200078e020f */
[----:B------:R-:W-:-:S03]  /*1080*/  IADD3 R14, PT, PT, R14, 0x2, RZ ;  /* 0x000000020e0e7810 */ /* 0x000fc60007ffe0ff */
[----:B--2---:R-:W-:Y:S01]  /*1090*/  IMAD.WIDE R22, R27, 0x4, R22 ;  /* 0x000000041b167825 */ /* 0x004fe200078e0216 */
[----:B------:R-:W-:-:S03]  /*10a0*/  MOV R27, 0x7fffffff ;  /* 0x7fffffff001b7802 */ /* 0x000fc60000000f00 */
[----:B------:R-:W-:Y:S02]  /*10b0*/  IMAD.WIDE R24, R25, 0x4, R22 ;  /* 0x0000000419187825 */ /* 0x000fe400078e0216 */
[----:B------:R2:W-:Y:S04]  /*10c0*/  STG.E desc[UR10][R22.64], R27 ;  /* 0x0000001b16007986 */ /* 0x0005e8000c10190a */
[----:B------:R2:W-:Y:S02]  /*10d0*/  STG.E desc[UR10][R24.64], R27 ;  /* 0x0000001b18007986 */ /* 0x0005e4000c10190a */
.L_x_127:
[----:B0-2---:R-:W-:-:S04]  /*10e0*/  LOP3.LUT R22, R0, 0x1, RZ, 0xc0, !PT ;  /* 0x0000000100167812 */ /* 0x005fc800078ec0ff */
[----:B------:R-:W-:-:S13]  /*10f0*/  ISETP.NE.U32.AND P0, PT, R22, 0x1, PT ;  /* 0x000000011600780c */ /* 0x000fda0003f05070 */
[----:B------:R-:W0:Y:S01]  /*1100*/  @!P0 LDC R25, c[0x0][0x390] ;  /* 0x0000e400ff198b82 */ /* 0x000e220000000800 */
[----:B------:R-:W-:-:S07]  /*1110*/  @!P0 MOV R27, 0x7fffffff ;  /* 0x7fffffff001b8802 */ /* 0x000fce0000000f00 */
[----:B------:R-:W2:Y:S01]  /*1120*/  @!P0 LDC.64 R22, c[0x0][0x3a8] ;  /* 0x0000ea00ff168b82 */ /* 0x000ea20000000a00 */
[----:B0-----:R-:W-:-:S04]  /*1130*/  @!P0 IMAD R25, R14, R25, R15 ;  /* 0x000000190e198224 */ /* 0x001fc800078e020f */
[----:B--2---:R-:W-:-:S05]  /*1140*/  @!P0 IMAD.WIDE R22, R25, 0x4, R22 ;  /* 0x0000000419168825 */ /* 0x004fca00078e0216 */
[----:B------:R2:W-:Y:S02]  /*1150*/  @!P0 STG.E desc[UR10][R22.64], R27 ;  /* 0x0000001b16008986 */ /* 0x0005e4000c10190a */
.L_x_16:
[----:B------:R-:W-:Y:S05]  /*1160*/  BSYNC.RECONVERGENT B0 ;  /* 0x0000000000007941 */ /* 0x000fea0003800200 */
.L_x_15:
[----:B---3--:R-:W-:Y:S01]  /*1170*/  IMAD.MOV.U32 R35, RZ, RZ, RZ ;  /* 0x000000ffff237224 */ /* 0x008fe200078e00ff */
[----:B------:R-:W-:Y:S02]  /*1180*/  CS2R R60, SRZ ;  /* 0x00000000003c7805 */ /* 0x000fe4000001ff00 */
[----:B0-----:R-:W-:Y:S01]  /*1190*/  CS2R R24, SRZ ;  /* 0x0000000000187805 */ /* 0x001fe2000001ff00 */
[----:B------:R-:W-:Y:S06]  /*11a0*/  @!P4 BRA `(.L_x_22) ;  /* 0x0000000400e4c947 */ /* 0x000fec0003800000 */
[----:B------:R-:W0:Y:S01]  /*11b0*/  LDC R14, c[0x0][0x390] ;  /* 0x0000e400ff0e7b82 */ /* 0x000e220000000800 */
[----:B------:R-:W-:Y:S01]  /*11c0*/  CS2R R60, SRZ ;  /* 0x00000000003c7805 */ /* 0x000fe2000001ff00 */
[----:B------:R-:W-:-:S06]  /*11d0*/  UMOV UR4, URZ ;  /* 0x000000ff00047c82 */ /* 0x000fcc0008000000 */
[----:B--2---:R-:W2:Y:S02]  /*11e0*/  LDC.64 R22, c[0x0][0x380] ;  /* 0x0000e000ff167b82 */ /* 0x004ea40000000a00 */
.L_x_23:
[----:B------:R-:W-:-:S05]  /*11f0*/  IADD3 R26, PT, PT, R2, UR4, RZ ;  /* 0x00000004021a7c10 */ /* 0x000fca000fffe0ff */
[----:B0-----:R-:W-:-:S04]  /*1200*/  IMAD R27, R26, R14, R15 ;  /* 0x0000000e1a1b7224 */ /* 0x001fc800078e020f */
[----:B--2---:R-:W-:-:S05]  /*1210*/  IMAD.WIDE R26, R27, 0x4, R22 ;  /* 0x000000041b1a7825 */ /* 0x004fca00078e0216 */
[----:B------:R0:W2:Y:S01]  /*1220*/  LDG.E.CONSTANT R76, desc[UR10][R26.64] ;  /* 0x0000000a1a4c7981 */ /* 0x0000a2000c1e9900 */
[----:B------:R-:W-:-:S05]  /*1230*/  IMAD.WIDE R28, R14, 0x4, R26 ;  /* 0x000000040e1c7825 */ /* 0x000fca00078e021a */
[----:B------:R3:W4:Y:S01]  /*1240*/  LDG.E.CONSTANT R56, desc[UR10][R28.64] ;  /* 0x0000000a1c387981 */ /* 0x000722000c1e9900 */
        /* <DEDUP_REMOVED lines=8> */
[----:B0-----:R-:W-:-:S05]  /*12d0*/  IMAD.WIDE R26, R14, 0x4, R36 ;  /* 0x000000040e1a7825 */ /* 0x001fca00078e0224 */
[----:B------:R0:W4:Y:S01]  /*12e0*/  LDG.E.CONSTANT R65, desc[UR10][R26.64] ;  /* 0x0000000a1a417981 */ /* 0x000122000c1e9900 */
[----:B---3--:R-:W-:-:S05]  /*12f0*/  IMAD.WIDE R28, R14, 0x4, R26 ;  /* 0x000000040e1c7825 */ /* 0x008fca00078e021a */
[----:B------:R3:W4:Y:S01]  /*1300*/  LDG.E.CONSTANT R66, desc[UR10][R28.64] ;  /* 0x0000000a1c427981 */ /* 0x000722000c1e9900 */
[----:B-----5:R-:W-:-:S05]  /*1310*/  IMAD.WIDE R30, R14, 0x4, R28 ;  /* 0x000000040e1e7825 */ /* 0x020fca00078e021c */
[----:B------:R5:W4:Y:S01]  /*1320*/  LDG.E.CONSTANT R67, desc[UR10][R30.64] ;  /* 0x0000000a1e437981 */ /* 0x000b22000c1e9900 */
[----:B-1----:R-:W-:-:S05]  /*1330*/  IMAD.WIDE R32, R14, 0x4, R30 ;  /* 0x000000040e207825 */ /* 0x002fca00078e021e */
[----:B------:R1:W4:Y:S01]  /*1340*/  LDG.E.CONSTANT R68, desc[UR10][R32.64] ;  /* 0x0000000a20447981 */ /* 0x000322000c1e9900 */
[----:B------:R-:W-:-:S05]  /*1350*/  IMAD.WIDE R34, R14, 0x4, R32 ;  /* 0x000000040e227825 */ /* 0x000fca00078e0220 */
[----:B------:R-:W4:Y:S01]  /*1360*/  LDG.E.CONSTANT R69, desc[UR10][R34.64] ;  /* 0x0000000a22457981 */ /* 0x000f22000c1e9900 */
[----:B------:R-:W-:-:S05]  /*1370*/  IMAD.WIDE R36, R14, 0x4, R34 ;  /* 0x000000040e247825 */ /* 0x000fca00078e0222 */
[----:B------:R-:W4:Y:S01]  /*1380*/  LDG.E.CONSTANT R70, desc[UR10][R36.64] ;  /* 0x0000000a24467981 */ /* 0x000f22000c1e9900 */
        /* <DEDUP_REMOVED lines=8> */
[----:B------:R-:W-:Y:S02]  /*1410*/  UIADD3 UR6, UPT, UPT, UR4, 0x1, URZ ;  /* 0x0000000104067890 */ /* 0x000fe4000fffe0ff */
[----:B------:R-:W-:Y:S02]  /*1420*/  UIADD3 UR7, UPT, UPT, UR4, 0x2, URZ ;  /* 0x0000000204077890 */ /* 0x000fe4000fffe0ff */
[----:B------:R-:W-:-:S05]  /*1430*/  UIADD3 UR8, UPT, UPT, UR4, 0xe, URZ ;  /* 0x0000000e04087890 */ /* 0x000fca000fffe0ff */
[----:B------:R-:W-:Y:S01]  /*1440*/  I2F.F64.U32 R58, UR6 ;  /* 0x00000006003a7d12 */ /* 0x000fe20008201800 */
[----:B------:R-:W-:-:S07]  /*1450*/  UIADD3 UR6, UPT, UPT, UR4, 0x3, URZ ;  /* 0x0000000304067890 */ /* 0x000fce000fffe0ff */
[----:B0-----:R-:W-:Y:S01]  /*1460*/  I2F.F64.U32 R26, UR7 ;  /* 0x00000007001a7d12 */ /* 0x001fe20008201800 */
[----:B------:R-:W-:-:S07]  /*1470*/  UIADD3 UR7, UPT, UPT, UR4, 0x4, URZ ;  /* 0x0000000404077890 */ /* 0x000fce000fffe0ff */
[----:B---3--:R-:W-:Y:S01]  /*1480*/  I2F.F64.U32 R28, UR6 ;  /* 0x00000006001c7d12 */ /* 0x008fe20008201800 */
[----:B------:R-:W-:-:S07]  /*1490*/  UIADD3 UR6, UPT, UPT, UR4, 0x5, URZ ;  /* 0x0000000504067890 */ /* 0x000fce000fffe0ff */
[----:B-----5:R-:W-:Y:S01]  /*14a0*/  I2F.F64.U32 R30, UR7 ;  /* 0x00000007001e7d12 */ /* 0x020fe20008201800 */
[----:B------:R-:W-:-:S07]  /*14b0*/  UIADD3 UR7, UPT, UPT, UR4, 0x6, URZ ;  /* 0x0000000604077890 */ /* 0x000fce000fffe0ff */
[----:B-1----:R-:W-:Y:S01]  /*14c0*/  I2F.F64.U32 R32, UR6 ;  /* 0x0000000600207d12 */ /* 0x002fe20008201800 */
[----:B------:R-:W-:-:S07]  /*14d0*/  UIADD3 UR6, UPT, UPT, UR4, 0x7, URZ ;  /* 0x0000000704067890 */ /* 0x000fce000fffe0ff */
[----:B------:R-:W-:Y:S01]  /*14e0*/  I2F.F64.U32 R34, UR7 ;  /* 0x0000000700227d12 */ /* 0x000fe20008201800 */
        /* <DEDUP_REMOVED lines=12> */
[----:B------:R-:W-:Y:S02]  /*15b0*/  UIADD3 UR7, UPT, UPT, UR4, 0xf, URZ ;  /* 0x0000000f04077890 */ /* 0x000fe4000fffe0ff */
[----:B------:R-:W-:-:S05]  /*15c0*/  UIADD3 UR4, UPT, UPT, UR4, 0x10, URZ ;  /* 0x0000001004047890 */ /* 0x000fca000fffe0ff */
[----:B------:R-:W-:Y:S01]  /*15d0*/  I2F.F64.U32 R48, UR6 ;  /* 0x0000000600307d12 */ /* 0x000fe20008201800 */
[----:B------:R-:W-:-:S07]  /*15e0*/  ISETP.NE.AND P0, PT, R7, UR4, PT ;  /* 0x0000000407007c0c */ /* 0x000fce000bf05270 */
[----:B------:R-:W-:Y:S08]  /*15f0*/  I2F.F64.U32 R50, UR8 ;  /* 0x0000000800327d12 */ /* 0x000ff00008201800 */
[----:B------:R-:W-:Y:S08]  /*1600*/  I2F.F64.U32 R52, UR7 ;  /* 0x0000000700347d12 */ /* 0x000ff00008201800 */
[----:B--2---:R-:W0:Y:S08]  /*1610*/  F2F.F64.F32 R54, R76 ;  /* 0x0000004c00367310 */ /* 0x004e300000201800 */
[----:B----4-:R-:W1:Y:S01]  /*1620*/  F2F.F64.F32 R56, R56 ;  /* 0x0000003800387310 */ /* 0x010e620000201800 */
[----:B0-----:R-:W-:-:S07]  /*1630*/  DFMA R58, R54, R58, R60 ;  /* 0x0000003a363a722b */ /* 0x001fce000000003c */
[----:B------:R-:W0:Y:S01]  /*1640*/  F2F.F64.F32 R60, R75 ;  /* 0x0000004b003c7310 */ /* 0x000e220000201800 */
[----:B------:R-:W-:Y:S02]  /*1650*/  DADD R24, R54, R24 ;  /* 0x0000000036187229 */ /* 0x000fe40000000018 */
[----:B-1----:R-:W-:-:S05]  /*1660*/  DFMA R26, R56, R26, R58 ;  /* 0x0000001a381a722b */ /* 0x002fca000000003a */
[----:B------:R-:W1:Y:S01]  /*1670*/  F2F.F64.F32 R54, R62 ;  /* 0x0000003e00367310 */ /* 0x000e620000201800 */
[----:B------:R-:W-:Y:S02]  /*1680*/  DADD R24, R24, R56 ;  /* 0x0000000018187229 */ /* 0x000fe40000000038 */
[----:B0-----:R-:W-:-:S05]  /*1690*/  DFMA R26, R60, R28, R26 ;  /* 0x0000001c3c1a722b */ /* 0x001fca000000001a */
[----:B------:R-:W0:Y:S01]  /*16a0*/  F2F.F64.F32 R28, R63 ;  /* 0x0000003f001c7310 */ /* 0x000e220000201800 */
[----:B------:R-:W-:Y:S02]  /*16b0*/  DADD R24, R24, R60 ;  /* 0x0000000018187229 */ /* 0x000fe4000000003c */
[----:B-1----:R-:W-:-:S05]  /*16c0*/  DFMA R26, R54, R30, R26 ;  /* 0x0000001e361a722b */ /* 0x002fca000000001a */
[----:B------:R-:W1:Y:S01]  /*16d0*/  F2F.F64.F32 R30, R64 ;  /* 0x00000040001e7310 */ /* 0x000e620000201800 */
[----:B------:R-:W-:Y:S02]  /*16e0*/  DADD R24, R24, R54 ;  /* 0x0000000018187229 */ /* 0x000fe40000000036 */
[----:B0-----:R-:W-:-:S05]  /*16f0*/  DFMA R26, R28, R32, R26 ;  /* 0x000000201c1a722b */ /* 0x001fca000000001a */
[----:B------:R-:W-:Y:S01]  /*1700*/  I2F.F64.U32 R60, UR4 ;  /* 0x00000004003c7d12 */ /* 0x000fe20008201800 */
[----:B------:R-:W-:Y:S02]  /*1710*/  DADD R24, R24, R28 ;  /* 0x0000000018187229 */ /* 0x000fe4000000001c */
[----:B-1----:R-:W-:-:S05]  /*1720*/  DFMA R26, R30, R34, R26 ;  /* 0x000000221e1a722b */ /* 0x002fca000000001a */
[----:B------:R-:W0:Y:S01]  /*1730*/  F2F.F64.F32 R32, R65 ;  /* 0x0000004100207310 */ /* 0x000e220000201800 */
[----:B------:R-:W-:-:S07]  /*1740*/  DADD R24, R24, R30 ;  /* 0x0000000018187229 */ /* 0x000fce000000001e */
[----:B------:R-:W1:Y:S01]  /*1750*/  F2F.F64.F32 R28, R66 ;  /* 0x00000042001c7310 */ /* 0x000e620000201800 */
[----:B0-----:R-:W-:-:S07]  /*1760*/  DFMA R26, R32, R36, R26 ;  /* 0x00000024201a722b */ /* 0x001fce000000001a */
[----:B------:R-:W0:Y:S01]  /*1770*/  F2F.F64.F32 R30, R67 ;  /* 0x00000043001e7310 */ /* 0x000e220000201800 */
[----:B------:R-:W-:Y:S02]  /*1780*/  DADD R24, R24, R32 ;  /* 0x0000000018187229 */ /* 0x000fe40000000020 */
[----:B-1----:R-:W-:-:S06]  /*1790*/  DFMA R38, R28, R38, R26 ;  /* 0x000000261c26722b */ /* 0x002fcc000000001a */
[----:B------:R-:W-:Y:S01]  /*17a0*/  DADD R28, R24, R28 ;  /* 0x00000000181c7229 */ /* 0x000fe2000000001c */
[----:B------:R-:W1:Y:S01]  /*17b0*/  F2F.F64.F32 R26, R68 ;  /* 0x00000044001a7310 */ /* 0x000e620000201800 */
[----:B0-----:R-:W-:-:S06]  /*17c0*/  DFMA R38, R30, R40, R38 ;  /* 0x000000281e26722b */ /* 0x001fcc0000000026 */
[----:B------:R-:W-:Y:S01]  /*17d0*/  DADD R30, R28, R30 ;  /* 0x000000001c1e7229 */ /* 0x000fe2000000001e */
[----:B------:R-:W0:Y:S01]  /*17e0*/  F2F.F64.F32 R24, R69 ;  /* 0x0000004500187310 */ /* 0x000e220000201800 */
[----:B-1----:R-:W-:-:S07]  /*17f0*/  DFMA R38, R26, R42, R38 ;  /* 0x0000002a1a26722b */ /* 0x002fce0000000026 */
        /* <DEDUP_REMOVED lines=9> */
[----:B------:R-:W-:Y:S01]  /*1890*/  F2F.F64.F32 R74, R74 ;  /* 0x0000004a004a7310 */ /* 0x000fe20000201800 */
[----:B------:R-:W-:Y:S02]  /*18a0*/  DADD R30, R30, R26 ;  /* 0x000000001e1e7229 */ /* 0x000fe4000000001a */
[----:B-1----:R-:W-:-:S05]  /*18b0*/  DFMA R38, R24, R50, R38 ;  /* 0x000000321826722b */ /* 0x002fca0000000026 */
[----:B------:R-:W0:Y:S01]  /*18c0*/  F2F.F64.F32 R26, R73 ;  /* 0x00000049001a7310 */ /* 0x000e220000201800 */
[----:B------:R-:W-:Y:S02]  /*18d0*/  DADD R30, R30, R24 ;  /* 0x000000001e1e7229 */ /* 0x000fe40000000018 */
[----:B0-----:R-:W-:-:S06]  /*18e0*/  DFMA R38, R26, R52, R38 ;  /* 0x000000341a26722b */ /* 0x001fcc0000000026 */
[----:B------:R-:W-:Y:S02]  /*18f0*/  DADD R30, R30, R26 ;  /* 0x000000001e1e7229 */ /* 0x000fe4000000001a */
[----:B------:R-:W-:-:S06]  /*1900*/  DFMA R60, R74, R60, R38 ;  /* 0x0000003c4a3c722b */ /* 0x000fcc0000000026 */
[----:B------:R-:W-:Y:S01]  /*1910*/  DADD R24, R30, R74 ;  /* 0x000000001e187229 */ /* 0x000fe2000000004a */
[----:B------:R-:W-:Y:S10]  /*1920*/  @P0 BRA `(.L_x_23) ;  /* 0xfffffff800300947 */ /* 0x000ff4000383ffff */
[----:B------:R-:W-:-:S07]  /*1930*/  MOV R35, R7 ;  /* 0x0000000700237202 */ /* 0x000fce0000000f00 */
.L_x_22:
[----:B------:R-:W-:-:S13]  /*1940*/  LOP3.LUT P0, RZ, R13, 0xf, RZ, 0xc0, !PT ;  /* 0x0000000f0dff7812 */ /* 0x000fda000780c0ff */
[----:B------:R-:W-:Y:S05]  /*1950*/  @!P0 BRA `(.L_x_24) ;  /* 0x0000000400f88947 */ /* 0x000fea0003800000 */
[----:B------:R-:W-:Y:S01]  /*1960*/  LOP3.LUT P0, RZ, R12, 0x7, RZ, 0xc0, !PT ;  /* 0x000000070cff7812 */ /* 0x000fe2000780c0ff */
[----:B------:R-:W-:-:S12]  /*1970*/  @!P1 BRA `(.L_x_25) ;  /* 0x0000000000f09947 */ /* 0x000fd80003800000 */
[----:B------:R-:W0:Y:S01]  /*1980*/  LDC R37, c[0x0][0x390] ;  /* 0x0000e400ff257b82 */ /* 0x000e220000000800 */
[----:B------:R-:W-:-:S07]  /*1990*/  IADD3 R14, PT, PT, R2, R35, RZ ;  /* 0x00000023020e7210 */ /* 0x000fce0007ffe0ff */
[----:B--2---:R-:W2:Y:S01]  /*19a0*/  LDC.64 R22, c[0x0][0x380] ;  /* 0x0000e000ff167b82 */ /* 0x004ea20000000a00 */
[----:B0-----:R-:W-:-:S04]  /*19b0*/  IMAD R27, R14, R37, R15 ;  /* 0x000000250e1b7224 */ /* 0x001fc800078e020f */
[----:B--2---:R-:W-:-:S05]  /*19c0*/  IMAD.WIDE R22, R27, 0x4, R22 ;  /* 0x000000041b167825 */ /* 0x004fca00078e0216 */
[----:B------:R0:W2:Y:S01]  /*19d0*/  LDG.E.CONSTANT R46, desc[UR10][R22.64] ;  /* 0x0000000a162e7981 */ /* 0x0000a2000c1e9900 */
[----:B------:R-:W-:-:S05]  /*19e0*/  IMAD.WIDE R26, R37, 0x4, R22 ;  /* 0x00000004251a7825 */ /* 0x000fca00078e0216 */
[----:B------:R3:W4:Y:S01]  /*19f0*/  LDG.E.CONSTANT R47, desc[UR10][R26.64] ;  /* 0x0000000a1a2f7981 */ /* 0x000722000c1e9900 */
[----:B------:R-:W-:-:S05]  /*1a00*/  IMAD.WIDE R28, R37, 0x4, R26 ;  /* 0x00000004251c7825 */ /* 0x000fca00078e021a */
[----:B------:R-:W5:Y:S01]  /*1a10*/  LDG.E.CONSTANT R48, desc[UR10][R28.64] ;  /* 0x0000000a1c307981 */ /* 0x000f62000c1e9900 */
[----:B------:R-:W-:-:S05]  /*1a20*/  IMAD.WIDE R30, R37, 0x4, R28 ;  /* 0x00000004251e7825 */ /* 0x000fca00078e021c */
[----:B------:R-:W5:Y:S01]  /*1a30*/  LDG.E.CONSTANT R49, desc[UR10][R30.64] ;  /* 0x0000000a1e317981 */ /* 0x000f62000c1e9900 */
[----:B------:R-:W-:-:S05]  /*1a40*/  IMAD.WIDE R32, R37, 0x4, R30 ;  /* 0x0000000425207825 */ /* 0x000fca00078e021e */
[----:B------:R1:W5:Y:S01]  /*1a50*/  LDG.E.CONSTANT R39, desc[UR10][R32.64] ;  /* 0x0000000a20277981 */ /* 0x000362000c1e9900 */
[----:B------:R-:W-:-:S05]  /*1a60*/  IMAD.WIDE R42, R37, 0x4, R32 ;  /* 0x00000004252a7825 */ /* 0x000fca00078e0220 */
[----:B------:R-:W5:Y:S01]  /*1a70*/  LDG.E.CONSTANT R38, desc[UR10][R42.64] ;  /* 0x0000000a2a267981 */ /* 0x000f62000c1e9900 */
[----:B0-----:R-:W-:-:S05]  /*1a80*/  IMAD.WIDE R22, R37, 0x4, R42 ;  /* 0x0000000425167825 */ /* 0x001fca00078e022a */
[----:B------:R0:W5:Y:S01]  /*1a90*/  LDG.E.CONSTANT R34, desc[UR10][R22.64] ;  /* 0x0000000a16227981 */ /* 0x000162000c1e9900 */
[----:B---3--:R-:W-:-:S05]  /*1aa0*/  IMAD.WIDE R26, R37, 0x4, R22 ;  /* 0x00000004251a7825 */ /* 0x008fca00078e0216 */
[----:B------:R3:W5:Y:S01]  /*1ab0*/  LDG.E.CONSTANT R14, desc[UR10][R26.64] ;  /* 0x0000000a1a0e7981 */ /* 0x000762000c1e9900 */
[C---:B------:R-:W-:Y:S01]  /*1ac0*/  IADD3 R36, PT, PT, R35.reuse, 0x1, RZ ;  /* 0x0000000123247810 */ /* 0x040fe20007ffe0ff */
[C---:B------:R-:W-:Y:S01]  /*1ad0*/  VIADD R40, R35.reuse, 0x2 ;  /* 0x0000000223287836 */ /* 0x040fe20000000000 */
[C---:B-1----:R-:W-:Y:S02]  /*1ae0*/  IADD3 R32, PT, PT, R35.reuse, 0x3, RZ ;  /* 0x0000000323207810 */ /* 0x042fe40007ffe0ff */
[C---:B------:R-:W-:Y:S02]  /*1af0*/  IADD3 R30, PT, PT, R35.reuse, 0x4, RZ ;  /* 0x00000004231e7810 */ /* 0x040fe40007ffe0ff */
[----:B------:R-:W-:Y:S01]  /*1b00*/  I2F.F64.U32 R36, R36 ;  /* 0x0000002400247312 */ /* 0x000fe20000201800 */
[C---:B0-----:R-:W-:Y:S02]  /*1b10*/  IADD3 R22, PT, PT, R35.reuse, 0x5, RZ ;  /* 0x0000000523167810 */ /* 0x041fe40007ffe0ff */
[C---:B------:R-:W-:Y:S01]  /*1b20*/  IADD3 R28, PT, PT, R35.reuse, 0x6, RZ ;  /* 0x00000006231c7810 */ /* 0x040fe20007ffe0ff */
[C---:B---3--:R-:W-:Y:S01]  /*1b30*/  VIADD R26, R35.reuse, 0x7 ;  /* 0x00000007231a7836 */ /* 0x048fe20000000000 */
[----:B------:R-:W-:-:S03]  /*1b40*/  IADD3 R35, PT, PT, R35, 0x8, RZ ;  /* 0x0000000823237810 */ /* 0x000fc60007ffe0ff */
[----:B------:R-:W-:Y:S08]  /*1b50*/  I2F.F64.U32 R40, R40 ;  /* 0x0000002800287312 */ /* 0x000ff00000201800 */
[----:B------:R-:W-:Y:S08]  /*1b60*/  I2F.F64.U32 R32, R32 ;  /* 0x0000002000207312 */ /* 0x000ff00000201800 */
[----:B------:R-:W-:Y:S08]  /*1b70*/  I2F.F64.U32 R30, R30 ;  /* 0x0000001e001e7312 */ /* 0x000ff00000201800 */
[----:B------:R-:W-:Y:S08]  /*1b80*/  I2F.F64.U32 R22, R22 ;  /* 0x0000001600167312 */ /* 0x000ff00000201800 */
[----:B------:R-:W-:Y:S08]  /*1b90*/  I2F.F64.U32 R28, R28 ;  /* 0x0000001c001c7312 */ /* 0x000ff00000201800 */
[----:B------:R-:W-:Y:S08]  /*1ba0*/  I2F.F64.U32 R26, R26 ;  /* 0x0000001a001a7312 */ /* 0x000ff00000201800 */
[----:B--2---:R-:W0:Y:S08]  /*1bb0*/  F2F.F64.F32 R44, R46 ;  /* 0x0000002e002c7310 */ /* 0x004e300000201800 */
[----:B----4-:R-:W1:Y:S01]  /*1bc0*/  F2F.F64.F32 R42, R47 ;  /* 0x0000002f002a7310 */ /* 0x010e620000201800 */
[----:B0-----:R-:W-:-:S07]  /*1bd0*/  DFMA R60, R44, R36, R60 ;  /* 0x000000242c3c722b */ /* 0x001fce000000003c */
[----:B-----5:R-:W0:Y:S01]  /*1be0*/  F2F.F64.F32 R36, R48 ;  /* 0x0000003000247310 */ /* 0x020e220000201800 */
[----:B------:R-:W-:Y:S02]  /*1bf0*/  DADD R24, R24, R44 ;  /* 0x0000000018187229 */ /* 0x000fe4000000002c */
[----:B-1----:R-:W-:-:S05]  /*1c00*/  DFMA R40, R42, R40, R60 ;  /* 0x000000282a28722b */ /* 0x002fca000000003c */
[----:B------:R-:W1:Y:S01]  /*1c10*/  F2F.F64.F32 R44, R49 ;  /* 0x00000031002c7310 */ /* 0x000e620000201800 */
[----:B------:R-:W-:Y:S02]  /*1c20*/  DADD R24, R24, R42 ;  /* 0x0000000018187229 */ /* 0x000fe4000000002a */
[----:B0-----:R-:W-:-:S05]  /*1c30*/  DFMA R32, R36, R32, R40 ;  /* 0x000000202420722b */ /* 0x001fca0000000028 */
[----:B------:R-:W-:Y:S01]  /*1c40*/  I2F.F64.U32 R60, R35 ;  /* 0x00000023003c7312 */ /* 0x000fe20000201800 */
[----:B------:R-:W-:Y:S02]  /*1c50*/  DADD R24, R24, R36 ;  /* 0x0000000018187229 */ /* 0x000fe40000000024 */
[----:B-1----:R-:W-:-:S05]  /*1c60*/  DFMA R30, R44, R30, R32 ;  /* 0x0000001e2c1e722b */ /* 0x002fca0000000020 */
[----:B------:R-:W0:Y:S01]  /*1c70*/  F2F.F64.F32 R40, R39 ;  /* 0x0000002700287310 */ /* 0x000e220000201800 */
[----:B------:R-:W-:-:S07]  /*1c80*/  DADD R24, R24, R44 ;  /* 0x0000000018187229 */ /* 0x000fce000000002c */
[----:B------:R-:W1:Y:S01]  /*1c90*/  F2F.F64.F32 R32, R38 ;  /* 0x0000002600207310 */ /* 0x000e620000201800 */
[----:B0-----:R-:W-:Y:S02]  /*1ca0*/  DFMA R22, R40, R22, R30 ;  /* 0x000000162816722b */ /* 0x001fe4000000001e */
[----:B------:R-:W-:-:S05]  /*1cb0*/  DADD R24, R24, R40 ;  /* 0x0000000018187229 */ /* 0x000fca0000000028 */
[----:B------:R-:W0:Y:S01]  /*1cc0*/  F2F.F64.F32 R30, R34 ;  /* 0x00000022001e7310 */ /* 0x000e220000201800 */
[----:B-1----:R-:W-:Y:S02]  /*1cd0*/  DFMA R22, R32, R28, R22 ;  /* 0x0000001c2016722b */ /* 0x002fe40000000016 */
[----:B------:R-:W-:-:S05]  /*1ce0*/  DADD R24, R24, R32 ;  /* 0x0000000018187229 */ /* 0x000fca0000000020 */
[----:B------:R-:W1:Y:S01]  /*1cf0*/  F2F.F64.F32 R28, R14 ;  /* 0x0000000e001c7310 */ /* 0x000e620000201800 */
[----:B0-----:R-:W-:Y:S02]  /*1d00*/  DFMA R22, R30, R26, R22 ;  /* 0x0000001a1e16722b */ /* 0x001fe40000000016 */
[----:B------:R-:W-:-:S06]  /*1d10*/  DADD R24, R24, R30 ;  /* 0x0000000018187229 */ /* 0x000fcc000000001e */
[----:B-1----:R-:W-:Y:S02]  /*1d20*/  DFMA R60, R28, R60, R22 ;  /* 0x0000003c1c3c722b */ /* 0x002fe40000000016 */
[----:B------:R-:W-:-:S11]  /*1d30*/  DADD R24, R24, R28 ;  /* 0x0000000018187229 */ /* 0x000fd6000000001c */
.L_x_25:
[----:B------:R-:W-:Y:S05]  /*1d40*/  @!P0 BRA `(.L_x_24) ;  /* 0x0000000000fc8947 */ /* 0x000fea0003800000 */
[----:B------:R-:W-:Y:S01]  /*1d50*/  ISETP.NE.AND P0, PT, R6, RZ, PT ;  /* 0x000000ff0600720c */ /* 0x000fe20003f05270 */
[----:B------:R-:W-:-:S12]  /*1d60*/  @!P2 BRA `(.L_x_26) ;  /* 0x000000000080a947 */ /* 0x000fd80003800000 */
[----:B------:R-:W0:Y:S01]  /*1d70*/  LDC R39, c[0x0][0x390] ;  /* 0x0000e400ff277b82 */ /* 0x000e220000000800 */
[----:B------:R-:W-:-:S07]  /*1d80*/  IADD3 R14, PT, PT, R2, R35, RZ ;  /* 0x00000023020e7210 */ /* 0x000fce0007ffe0ff */
[----:B--2---:R-:W2:Y:S01]  /*1d90*/  LDC.64 R22, c[0x0][0x380] ;  /* 0x0000e000ff167b82 */ /* 0x004ea20000000a00 */
[----:B0-----:R-:W-:-:S04]  /*1da0*/  IMAD R27, R14, R39, R15 ;  /* 0x000000270e1b7224 */ /* 0x001fc800078e020f */
[----:B--2---:R-:W-:-:S05]  /*1db0*/  IMAD.WIDE R22, R27, 0x4, R22 ;  /* 0x000000041b167825 */ /* 0x004fca00078e0216 */
[----:B------:R-:W2:Y:S01]  /*1dc0*/  LDG.E.CONSTANT R14, desc[UR10][R22.64] ;  /* 0x0000000a160e7981 */ /* 0x000ea2000c1e9900 */
[----:B------:R-:W-:-:S05]  /*1dd0*/  IMAD.WIDE R28, R39, 0x4, R22 ;  /* 0x00000004271c7825 */ /* 0x000fca00078e0216 */
[----:B------:R-:W3:Y:S01]  /*1de0*/  LDG.E.CONSTANT R40, desc[UR10][R28.64] ;  /* 0x0000000a1c287981 */ /* 0x000ee2000c1e9900 */
[----:B------:R-:W-:-:S05]  /*1df0*/  IMAD.WIDE R32, R39, 0x4, R28 ;  /* 0x0000000427207825 */ /* 0x000fca00078e021c */
[----:B------:R0:W4:Y:S01]  /*1e00*/  LDG.E.CONSTANT R41, desc[UR10][R32.64] ;  /* 0x0000000a20297981 */ /* 0x000122000c1e9900 */
[----:B------:R-:W-:-:S06]  /*1e10*/  IMAD.WIDE R38, R39, 0x4, R32 ;  /* 0x0000000427267825 */ /* 0x000fcc00078e0220 */
[----:B------:R-:W5:Y:S01]  /*1e20*/  LDG.E.CONSTANT R38, desc[UR10][R38.64] ;  /* 0x0000000a26267981 */ /* 0x000f62000c1e9900 */
[C---:B------:R-:W-:Y:S02]  /*1e30*/  IADD3 R34, PT, PT, R35.reuse, 0x1, RZ ;  /* 0x0000000123227810 */ /* 0x040fe40007ffe0ff */
[C---:B------:R-:W-:Y:S02]  /*1e40*/  IADD3 R30, PT, PT, R35.reuse, 0x2, RZ ;  /* 0x00000002231e7810 */ /* 0x040fe40007ffe0ff */
[----:B------:R-:W-:Y:S01]  /*1e50*/  I2F.F64.U32 R26, R34 ;  /* 0x00000022001a7312 */ /* 0x000fe20000201800 */
[C---:B------:R-:W-:Y:S01]  /*1e60*/  IADD3 R36, PT, PT, R35.reuse, 0x3, RZ ;  /* 0x0000000323247810 */ /* 0x040fe20007ffe0ff */
[----:B------:R-:W-:-:S06]  /*1e70*/  VIADD R35, R35, 0x4 ;  /* 0x0000000423237836 */ /* 0x000fcc0000000000 */
[----:B------:R-:W-:Y:S08]  /*1e80*/  I2F.F64.U32 R30, R30 ;  /* 0x0000001e001e7312 */ /* 0x000ff00000201800 */
[----:B------:R-:W-:Y:S08]  /*1e90*/  I2F.F64.U32 R36, R36 ;  /* 0x0000002400247312 */ /* 0x000ff00000201800 */
[----:B0-----:R-:W-:Y:S08]  /*1ea0*/  I2F.F64.U32 R32, R35 ;  /* 0x0000002300207312 */ /* 0x001ff00000201800 */
[----:B--2---:R-:W0:Y:S08]  /*1eb0*/  F2F.F64.F32 R22, R14 ;  /* 0x0000000e00167310 */ /* 0x004e300000201800 */
[----:B---3--:R-:W2:Y:S01]  /*1ec0*/  F2F.F64.F32 R28, R40 ;  /* 0x00000028001c7310 */ /* 0x008ea20000201800 */
[----:B0-----:R-:W-:-:S02]  /*1ed0*/  DFMA R26, R22, R26, R60 ;  /* 0x0000001a161a722b */ /* 0x001fc4000000003c */
[----:B------:R-:W-:-:S05]  /*1ee0*/  DADD R22, R24, R22 ;  /* 0x0000000018167229 */ /* 0x000fca0000000016 */
[----:B----4-:R-:W0:Y:S01]  /*1ef0*/  F2F.F64.F32 R24, R41 ;  /* 0x0000002900187310 */ /* 0x010e220000201800 */
[----:B--2---:R-:W-:Y:S02]  /*1f00*/  DFMA R26, R28, R30, R26 ;  /* 0x0000001e1c1a722b */ /* 0x004fe4000000001a */
[----:B------:R-:W-:-:S05]  /*1f10*/  DADD R22, R22, R28 ;  /* 0x0000000016167229 */ /* 0x000fca000000001c */
[----:B-----5:R-:W2:Y:S01]  /*1f20*/  F2F.F64.F32 R28, R38 ;  /* 0x00000026001c7310 */ /* 0x020ea20000201800 */
[----:B0-----:R-:W-:Y:S02]  /*1f30*/  DFMA R26, R24, R36, R26 ;  /* 0x00000024181a722b */ /* 0x001fe4000000001a */
[----:B------:R-:W-:-:S06]  /*1f40*/  DADD R22, R22, R24 ;  /* 0x0000000016167229 */ /* 0x000fcc0000000018 */
[----:B--2---:R-:W-:Y:S02]  /*1f50*/  DFMA R60, R28, R32, R26 ;  /* 0x000000201c3c722b */ /* 0x004fe4000000001a */
[----:B------:R-:W-:-:S11]  /*1f60*/  DADD R24, R22, R28 ;  /* 0x0000000016187229 */ /* 0x000fd6000000001c */
.L_x_26:
[----:B------:R-:W-:Y:S05]  /*1f70*/  @!P0 BRA `(.L_x_24) ;  /* 0x0000000000708947 */ /* 0x000fea0003800000 */
[----:B------:R-:W2:Y:S01]  /*1f80*/  LDC R31, c[0x0][0x390] ;  /* 0x0000e400ff1f7b82 */ /* 0x000ea20000000800 */
[----:B------:R-:W-:-:S07]  /*1f90*/  IADD3 R2, PT, PT, R2, R35, RZ ;  /* 0x0000002302027210 */ /* 0x000fce0007ffe0ff */
[----:B------:R-:W0:Y:S01]  /*1fa0*/  LDC.64 R28, c[0x0][0x380] ;  /* 0x0000e000ff1c7b82 */ /* 0x000e220000000a00 */
[----:B--2---:R-:W-:-:S04]  /*1fb0*/  IMAD R23, R2, R31, R15 ;  /* 0x0000001f02177224 */ /* 0x004fc800078e020f */
[----:B0-----:R-:W-:-:S05]  /*1fc0*/  IMAD.WIDE R28, R23, 0x4, R28 ;  /* 0x00000004171c7825 */ /* 0x001fca00078e021c */
[----:B------:R-:W2:Y:S01]  /*1fd0*/  LDG.E.CONSTANT R22, desc[UR10][R28.64] ;  /* 0x0000000a1c167981 */ /* 0x000ea2000c1e9900 */
[----:B------:R-:W-:Y:S02]  /*1fe0*/  IADD3 R26, PT, PT, R35, 0x1, RZ ;  /* 0x00000001231a7810 */ /* 0x000fe40007ffe0ff */
[----:B------:R-:W-:-:S04]  /*1ff0*/  ISETP.NE.AND P0, PT, R6, 0x1, PT ;  /* 0x000000010600780c */ /* 0x000fc80003f05270 */
[----:B------:R-:W-:Y:S08]  /*2000*/  I2F.F64.U32 R26, R26 ;  /* 0x0000001a001a7312 */ /* 0x000ff00000201800 */
[----:B--2---:R-:W0:Y:S02]  /*2010*/  F2F.F64.F32 R22, R22 ;  /* 0x0000001600167310 */ /* 0x004e240000201800 */
[----:B0-----:R-:W-:-:S02]  /*2020*/  DFMA R60, R22, R26, R60 ;  /* 0x0000001a163c722b */ /* 0x001fc4000000003c */
[----:B------:R-:W-:Y:S01]  /*2030*/  DADD R24, R24, R22 ;  /* 0x0000000018187229 */ /* 0x000fe20000000016 */
[----:B------:R-:W-:Y:S10]  /*2040*/  @!P0 BRA `(.L_x_24) ;  /* 0x00000000003c8947 */ /* 0x000ff40003800000 */
[----:B------:R-:W-:Y:S01]  /*2050*/  ISETP.NE.AND P0, PT, R6, 0x2, PT ;  /* 0x000000020600780c */ /* 0x000fe20003f05270 */
[----:B------:R-:W-:-:S05]  /*2060*/  IMAD.WIDE R36, R31, 0x4, R28 ;  /* 0x000000041f247825 */ /* 0x000fca00078e021c */
[----:B------:R-:W2:Y:S07]  /*2070*/  LDG.E.CONSTANT R22, desc[UR10][R36.64] ;  /* 0x0000000a24167981 */ /* 0x000eae000c1e9900 */
[----:B------:R-:W-:-:S06]  /*2080*/  @P0 IMAD.WIDE R28, R31, 0x4, R36 ;  /* 0x000000041f1c0825 */ /* 0x000fcc00078e0224 */
[----:B------:R-:W3:Y:S01]  /*2090*/  @P0 LDG.E.CONSTANT R28, desc[UR10][R28.64] ;  /* 0x0000000a1c1c0981 */ /* 0x000ee2000c1e9900 */
[C---:B------:R-:W-:Y:S02]  /*20a0*/  IADD3 R26, PT, PT, R35.reuse, 0x2, RZ ;  /* 0x00000002231a7810 */ /* 0x040fe40007ffe0ff */
[----:B------:R-:W-:-:S04]  /*20b0*/  @P0 IADD3 R32, PT, PT, R35, 0x3, RZ ;  /* 0x0000000323200810 */ /* 0x000fc80007ffe0ff */
[----:B------:R-:W-:Y:S08]  /*20c0*/  I2F.F64.U32 R26, R26 ;  /* 0x0000001a001a7312 */ /* 0x000ff00000201800 */
[----:B------:R-:W-:Y:S08]  /*20d0*/  @P0 I2F.F64.U32 R32, R32 ;  /* 0x0000002000200312 */ /* 0x000ff00000201800 */
[----:B--2---:R-:W0:Y:S08]  /*20e0*/  F2F.F64.F32 R22, R22 ;  /* 0x0000001600167310 */ /* 0x004e300000201800 */
[----:B---3--:R-:W2:Y:S01]  /*20f0*/  @P0 F2F.F64.F32 R30, R28 ;  /* 0x0000001c001e0310 */ /* 0x008ea20000201800 */
[----:B0-----:R-:W-:-:S02]  /*2100*/  DFMA R60, R22, R26, R60 ;  /* 0x0000001a163c722b */ /* 0x001fc4000000003c */
[----:B------:R-:W-:-:S06]  /*2110*/  DADD R24, R24, R22 ;  /* 0x0000000018187229 */ /* 0x000fcc0000000016 */
[----:B--2---:R-:W-:Y:S02]  /*2120*/  @P0 DFMA R60, R30, R32, R60 ;  /* 0x000000201e3c022b */ /* 0x004fe4000000003c */
[----:B------:R-:W-:-:S11]  /*2130*/  @P0 DADD R24, R24, R30 ;  /* 0x0000000018180229 */ /* 0x000fd6000000001e */
.L_x_24:
[----:B------:R-:W-:-:S13]  /*2140*/  ISETP.GE.AND P0, PT, R0, R3, PT ;  /* 0x000000030000720c */ /* 0x000fda0003f06270 */
[----:B------:R-:W-:Y:S05]  /*2150*/  @P0 BRA `(.L_x_9) ;  /* 0x0000000400a40947 */ /* 0x000fea0003800000 */
[----:B------:R-:W0:Y:S01]  /*2160*/  LDC.64 R30, c[0x0][0x380] ;  /* 0x0000e000ff1e7b82 */ /* 0x000e220000000a00 */
[----:B------:R-:W3:Y:S07]  /*2170*/  LDCU UR4, c[0x0][0x390] ;  /* 0x00007200ff0477ac */ /* 0x000eee0008000800 */
[----:B--2---:R-:W2:Y:S08]  /*2180*/  LDC.64 R22, c[0x0][0x380] ;  /* 0x0000e000ff167b82 */ /* 0x004eb00000000a00 */
[----:B------:R-:W4:Y:S01]  /*2190*/  LDC.64 R26, c[0x0][0x390] ;  /* 0x0000e400ff1a7b82 */ /* 0x000f220000000a00 */
[----:B---3--:R-:W-:-:S04]  /*21a0*/  IMAD R3, R0, UR4, R15 ;  /* 0x0000000400037c24 */ /* 0x008fc8000f8e020f */
[----:B0-----:R-:W-:-:S03]  /*21b0*/  IMAD.WIDE R30, R3, 0x4, R30 ;  /* 0x00000004031e7825 */ /* 0x001fc600078e021e */
[----:B------:R-:W0:Y:S03]  /*21c0*/  LDC.64 R2, c[0x0][0x3a8] ;  /* 0x0000ea00ff027b82 */ /* 0x000e260000000a00 */
[----:B------:R-:W3:Y:S01]  /*21d0*/  LDG.E.CONSTANT R30, desc[UR10][R30.64] ;  /* 0x0000000a1e1e7981 */ /* 0x000ee2000c1e9900 */
[----:B------:R-:W-:Y:S01]  /*21e0*/  BSSY.RECONVERGENT B0, `(.L_x_27) ;  /* 0x000001c000007945 */ /* 0x000fe20003800200 */
[----:B--234-:R3:W0:Y:S02]  /*21f0*/  F2F.F64.F32 R28, R30 ;  /* 0x0000001e001c7310 */ /* 0x01c6240000201800 */
.L_x_28:
[----:B--2---:R-:W2:Y:S01]  /*2200*/  LDCU UR4, c[0x0][0x398] ;  /* 0x00007300ff0477ac */ /* 0x004ea20008000800 */
[C---:B------:R-:W-:Y:S01]  /*2210*/  IMAD R33, R0.reuse, R26, R15 ;  /* 0x0000001a00217224 */ /* 0x040fe200078e020f */
[C---:B--2---:R-:W-:Y:S01]  /*2220*/  IADD3 R31, PT, PT, R0.reuse, -UR4, RZ ;  /* 0x80000004001f7c10 */ /* 0x044fe2000fffe0ff */
[----:B------:R-:W-:-:S04]  /*2230*/  VIADD R0, R0, 0x1 ;  /* 0x0000000100007836 */ /* 0x000fc80000000000 */
[----:B------:R-:W-:Y:S01]  /*2240*/  IMAD R14, R31, R26, R26 ;  /* 0x0000001a1f0e7224 */ /* 0x000fe200078e021a */
[----:B------:R-:W-:-:S04]  /*2250*/  ISETP.GE.AND P0, PT, R0, R27, PT ;  /* 0x0000001b0000720c */ /* 0x000fc80003f06270 */
[----:B------:R-:W-:-:S05]  /*2260*/  IADD3 R35, PT, PT, R14, R15, RZ ;  /* 0x0000000f0e237210 */ /* 0x000fca0007ffe0ff */
[----:B------:R-:W-:-:S04]  /*2270*/  IMAD.WIDE R34, R35, 0x4, R22 ;  /* 0x0000000423227825 */ /* 0x000fc800078e0216 */
[----:B------:R-:W-:Y:S02]  /*2280*/  @!P0 IADD3 R37, PT, PT, R33, R26, RZ ;  /* 0x0000001a21258210 */ /* 0x000fe40007ffe0ff */
[----:B------:R-:W2:Y:S03]  /*2290*/  LDG.E.CONSTANT R34, desc[UR10][R34.64] ;  /* 0x0000000a22227981 */ /* 0x000ea6000c1e9900 */
[----:B------:R-:W-:-:S06]  /*22a0*/  @!P0 IMAD.WIDE R36, R37, 0x4, R22 ;  /* 0x0000000425248825 */ /* 0x000fcc00078e0216 */
[----:B------:R-:W4:Y:S01]  /*22b0*/  @!P0 LDG.E.CONSTANT R36, desc[UR10][R36.64] ;  /* 0x0000000a24248981 */ /* 0x000f22000c1e9900 */
[----:B0-----:R-:W-:Y:S01]  /*22c0*/  DADD R24, R28, R24 ;  /* 0x000000001c187229 */ /* 0x001fe20000000018 */
[----:B------:R-:W-:Y:S01]  /*22d0*/  IMAD.WIDE R32, R33, 0x4, R2 ;  /* 0x0000000421207825 */ /* 0x000fe200078e0202 */
[----:B------:R-:W-:-:S06]  /*22e0*/  DFMA R60, R16, R28, R60 ;  /* 0x0000001c103c722b */ /* 0x000fcc000000003c */
[----:B-1-3--:R-:W-:-:S08]  /*22f0*/  DMUL R30, R24, -R20 ;  /* 0x80000014181e7228 */ /* 0x00afd00000000000 */
[----:B------:R-:W-:Y:S02]  /*2300*/  DFMA R30, R16, R60, R30 ;  /* 0x0000003c101e722b */ /* 0x000fe4000000001e */
[----:B------:R-:W-:-:S06]  /*2310*/  DADD R60, -R24, R60 ;  /* 0x00000000183c7229 */ /* 0x000fcc000000013c */
[----:B------:R-:W-:-:S10]  /*2320*/  DMUL R30, R18, R30 ;  /* 0x0000001e121e7228 */ /* 0x000fd40000000000 */
[----:B------:R-:W0:Y:S02]  /*2330*/  F2F.F32.F64 R31, R30 ;  /* 0x0000001e001f7310 */ /* 0x000e240000301000 */
[----:B0-----:R0:W-:Y:S06]  /*2340*/  STG.E desc[UR10][R32.64], R31 ;  /* 0x0000001f20007986 */ /* 0x0011ec000c10190a */
[----:B--2---:R-:W1:Y:S08]  /*2350*/  F2F.F64.F32 R34, R34 ;  /* 0x0000002200227310 */ /* 0x004e700000201800 */
[----:B----4-:R0:W2:Y:S01]  /*2360*/  @!P0 F2F.F64.F32 R28, R36 ;  /* 0x00000024001c8310 */ /* 0x0100a20000201800 */
[----:B------:R-:W-:Y:S01]  /*2370*/  ISETP.NE.AND P0, PT, R0, R27, PT ;  /* 0x0000001b0000720c */ /* 0x000fe20003f05270 */
[----:B-1----:R-:W-:-:S12]  /*2380*/  DADD R24, R24, -R34 ;  /* 0x0000000018187229 */ /* 0x002fd80000000822 */
[----:B0-----:R-:W-:Y:S05]  /*2390*/  @P0 BRA `(.L_x_28) ;  /* 0xfffffffc00980947 */ /* 0x001fea000383ffff */
[----:B------:R-:W-:Y:S05]  /*23a0*/  BSYNC.RECONVERGENT B0 ;  /* 0x0000000000007941 */ /* 0x000fea0003800200 */
.L_x_27:
[----:B------:R-:W-:Y:S05]  /*23b0*/  BRA `(.L_x_9) ;  /* 0x00000004000c7947 */ /* 0x000fea0003800000 */
.L_x_14:
[----:B------:R-:W-:-:S13]  /*23c0*/  ISETP.GT.AND P0, PT, R3, RZ, PT ;  /* 0x000000ff0300720c */ /* 0x000fda0003f04270 */
[----:B------:R-:W-:Y:S05]  /*23d0*/  @!P0 BRA `(.L_x_9) ;  /* 0x0000000400048947 */ /* 0x000fea0003800000 */
[----:B------:R-:W-:Y:S02]  /*23e0*/  ISETP.GE.U32.AND P0, PT, R3, 0x8, PT ;  /* 0x000000080300780c */ /* 0x000fe40003f06070 */
[----:B------:R-:W-:-:S11]  /*23f0*/  MOV R0, RZ ;  /* 0x000000ff00007202 */ /* 0x000fd60000000f00 */
[----:B------:R-:W-:Y:S05]  /*2400*/  @!P0 BRA `(.L_x_29) ;  /* 0x0000000000648947 */ /* 0x000fea0003800000 */
[----:B------:R-:W0:Y:S01]  /*2410*/  LDC R39, c[0x0][0x390] ;  /* 0x0000e400ff277b82 */ /* 0x000e220000000800 */
[----:B------:R-:W-:-:S07]  /*2420*/  UMOV UR4, URZ ;  /* 0x000000ff00047c82 */ /* 0x000fce0008000000 */
[----:B------:R-:W2:Y:S02]  /*2430*/  LDC.64 R36, c[0x0][0x3a8] ;  /* 0x0000ea00ff247b82 */ /* 0x000ea40000000a00 */
.L_x_30:
        /* <DEDUP_REMOVED lines=22> */
.L_x_29:
[----:B------:R-:W-:-:S13]  /*25a0*/  ISETP.NE.AND P0, PT, R11, RZ, PT ;  /* 0x000000ff0b00720c */ /* 0x000fda0003f05270 */
[----:B------:R-:W-:Y:S05]  /*25b0*/  @!P0 BRA `(.L_x_9) ;  /* 0x00000000008c8947 */ /* 0x000fea0003800000 */
[----:B------:R-:W-:Y:S02]  /*25c0*/  ISETP.GE.U32.AND P0, PT, R5, 0x3, PT ;  /* 0x000000030500780c */ /* 0x000fe40003f06070 */
[----:B------:R-:W-:-:S11]  /*25d0*/  ISETP.NE.AND P5, PT, R10, RZ, PT ;  /* 0x000000ff0a00720c */ /* 0x000fd60003fa5270 */
[----:B------:R-:W-:Y:S05]  /*25e0*/  @!P0 BRA `(.L_x_31) ;  /* 0x0000000000348947 */ /* 0x000fea0003800000 */
[----:B---3--:R-:W0:Y:S01]  /*25f0*/  LDC R27, c[0x0][0x390] ;  /* 0x0000e400ff1b7b82 */ /* 0x008e220000000800 */
        /* <DEDUP_REMOVED lines=12> */
.L_x_31:
[----:B------:R-:W-:Y:S05]  /*26c0*/  @!P5 BRA `(.L_x_9) ;  /* 0x000000000048d947 */ /* 0x000fea0003800000 */
[----:B------:R-:W-:Y:S02]  /*26d0*/  ISETP.NE.AND P5, PT, R8, RZ, PT ;  /* 0x000000ff0800720c */ /* 0x000fe40003fa5270 */
[----:B------:R-:W-:-:S11]  /*26e0*/  ISETP.NE.AND P0, PT, R4, RZ, PT ;  /* 0x000000ff0400720c */ /* 0x000fd60003f05270 */
[----:B------:R-:W2:Y:S08]  /*26f0*/  @P5 LDC R14, c[0x0][0x390] ;  /* 0x0000e400ff0e5b82 */ /* 0x000eb00000000800 */
[----:B0--3--:R-:W0:Y:S01]  /*2700*/  @P5 LDC.64 R24, c[0x0][0x3a8] ;  /* 0x0000ea00ff185b82 */ /* 0x009e220000000a00 */
[----:B------:R-:W-:Y:S05]  /*2710*/  @!P0 BRA `(.L_x_32) ;  /* 0x0000000000248947 */ /* 0x000fea0003800000 */
[----:B------:R-:W3:Y:S08]  /*2720*/  LDC R23, c[0x0][0x390] ;  /* 0x0000e400ff177b82 */ /* 0x000ef00000000800 */
[----:B------:R-:W4:Y:S01]  /*2730*/  LDC.64 R2, c[0x0][0x3a8] ;  /* 0x0000ea00ff027b82 */ /* 0x000f220000000a00 */
[C---:B---3--:R-:W-:Y:S01]  /*2740*/  IMAD R27, R0.reuse, R23, R15 ;  /* 0x00000017001b7224 */ /* 0x048fe200078e020f */
[----:B------:R-:W-:-:S03]  /*2750*/  IADD3 R0, PT, PT, R0, 0x2, RZ ;  /* 0x0000000200007810 */ /* 0x000fc60007ffe0ff */
[----:B----4-:R-:W-:Y:S01]  /*2760*/  IMAD.WIDE R2, R27, 0x4, R2 ;  /* 0x000000041b027825 */ /* 0x010fe200078e0202 */
[----:B------:R-:W-:-:S03]  /*2770*/  MOV R27, 0x7fffffff ;  /* 0x7fffffff001b7802 */ /* 0x000fc60000000f00 */
[----:B------:R-:W-:Y:S02]  /*2780*/  IMAD.WIDE R22, R23, 0x4, R2 ;  /* 0x0000000417167825 */ /* 0x000fe400078e0202 */
[----:B------:R3:W-:Y:S04]  /*2790*/  STG.E desc[UR10][R2.64], R27 ;  /* 0x0000001b02007986 */ /* 0x0007e8000c10190a */
[----:B------:R3:W-:Y:S02]  /*27a0*/  STG.E desc[UR10][R22.64], R27 ;  /* 0x0000001b16007986 */ /* 0x0007e4000c10190a */
.L_x_32:
[----:B--23--:R-:W-:Y:S01]  /*27b0*/  @P5 IMAD R3, R0, R14, R15 ;  /* 0x0000000e00035224 */ /* 0x00cfe200078e020f */
[----:B------:R-:W-:-:S03]  /*27c0*/  @P5 MOV R23, 0x7fffffff ;  /* 0x7fffffff00175802 */ /* 0x000fc60000000f00 */
[----:B0-----:R-:W-:-:S05]  /*27d0*/  @P5 IMAD.WIDE R2, R3, 0x4, R24 ;  /* 0x0000000403025825 */ /* 0x001fca00078e0218 */
[----:B------:R0:W-:Y:S02]  /*27e0*/  @P5 STG.E desc[UR10][R2.64], R23 ;  /* 0x0000001702005986 */ /* 0x0001e4000c10190a */
.L_x_9:
[----:B------:R-:W-:Y:S05]  /*27f0*/  BSYNC.RECONVERGENT B1 ;  /* 0x0000000000017941 */ /* 0x000fea0003800200 */
.L_x_7:
[----:B------:R-:W5:Y:S01]  /*2800*/  LDCU UR4, c[0x0][0x390] ;  /* 0x00007200ff0477ac */ /* 0x000f620008000800 */
[----:B------:R-:W-:-:S04]  /*2810*/  IADD3 R15, PT, PT, R15, UR5, RZ ;  /* 0x000000050f0f7c10 */ /* 0x000fc8000fffe0ff */
[----:B-----5:R-:W-:-:S13]  /*2820*/  ISETP.GE.AND P0, PT, R15, UR4, PT ;  /* 0x000000040f007c0c */ /* 0x020fda000bf06270 */
[----:B------:R-:W-:Y:S05]  /*2830*/  @!P0 BRA `(.L_x_33) ;  /* 0xffffffdc00d48947 */ /* 0x000fea000383ffff */
[----:B------:R-:W-:Y:S05]  /*2840*/  EXIT ;  /* 0x000000000000794d */ /* 0x000fea0003800000 */
.L_x_34:
[----:B------:R-:W-:-:S00]  /*2850*/  BRA `(.L_x_34) ;  /* 0xfffffffc00fc7947 */ /* 0x000fc0000383ffff */
[----:B------:R-:W-:-:S00]  /*2860*/  NOP ;  /* 0x0000000000007918 */ /* 0x000fc00000000000 */
        /* <DEDUP_REMOVED lines=9> */
.L_x_129:


//--------------------- .text.linearreg_slope_batch_f32 --------------------------
	.section	.text.linearreg_slope_batch_f32,"ax",@progbits
	.align	128
        .global         linearreg_slope_batch_f32
        .type           linearreg_slope_batch_f32,@function
        .size           linearreg_slope_batch_f32,(.L_x_130 - linearreg_slope_batch_f32)
        .other          linearreg_slope_batch_f32,@"STO_CUDA_ENTRY STV_DEFAULT"
linearreg_slope_batch_f32:
.text.linearreg_slope_batch_f32:
        /* <DEDUP_REMOVED lines=10> */
[----:B------:R-:W0:Y:S01]  /*00a0*/  LDCU UR7, c[0x0][0x3a0] ;  /* 0x00007400ff0777ac */ /* 0x000e220008000800 */
[----:B------:R-:W1:Y:S01]  /*00b0*/  LDCU UR4, c[0x0][0x3a8] ;  /* 0x00007500ff0477ac */ /* 0x000e620008000800 */
[----:B------:R-:W2:Y:S01]  /*00c0*/  LDCU.64 UR16, c[0x0][0x358] ;  /* 0x00006b00ff1077ac */ /* 0x000ea20008000a00 */
[----:B------:R-:W3:Y:S01]  /*00d0*/  LDCU UR6, c[0x0][0x3a8] ;  /* 0x00007500ff0677ac */ /* 0x000ee20008000800 */
[----:B0-----:R-:W-:Y:S02]  /*00e0*/  UISETP.GE.AND UP1, UPT, UR7, 0x1, UPT ;  /* 0x000000010700788c */ /* 0x001fe4000bf26270 */
[----:B-1----:R-:W-:Y:S02]  /*00f0*/  UISETP.GT.AND UP0, UPT, UR7, UR4, UPT ;  /* 0x000000040700728c */ /* 0x002fe4000bf04270 */
[----:B------:R-:W-:Y:S02]  /*0100*/  UIADD3 UR10, UPT, UPT, UR7, -UR4, URZ ;  /* 0x80000004070a7290 */ /* 0x000fe4000fffe0ff */
[----:B------:R-:W-:-:S02]  /*0110*/  UIADD3 UR11, UPT, UPT, UR4, -0x1, URZ ;  /* 0xffffffff040b7890 */ /* 0x000fc4000fffe0ff */
[----:B------:R-:W-:Y:S01]  /*0120*/  UISETP.LT.OR UP0, UPT, UR4, URZ, !UP0 ;  /* 0x000000ff0400728c */ /* 0x000fe2000c701670 */
[----:B--23--:R-:W-:Y:S10]  /*0130*/  BRA.U !UP1, `(.L_x_35) ;  /* 0x0000001d09b07547 */ /* 0x00cff4000b800000 */
[----:B------:R-:W0:Y:S01]  /*0140*/  LDCU.64 UR8, c[0x0][0x3b0] ;  /* 0x00007600ff0877ac */ /* 0x000e220008000a00 */
[----:B------:R-:W-:Y:S01]  /*0150*/  BSSY.RECONVERGENT B1, `(.L_x_36) ;  /* 0x00001e9000017945 */ /* 0x000fe20003800200 */
[----:B------:R-:W-:Y:S02]  /*0160*/  ULOP3.LUT UR12, UR7, 0x7, URZ, 0xc0, !UPT ;  /* 0x00000007070c7892 */ /* 0x000fe4000f8ec0ff */
[----:B------:R-:W-:Y:S02]  /*0170*/  ULOP3.LUT UR14, UR7, 0x3, URZ, 0xc0, !UPT ;  /* 0x00000003070e7892 */ /* 0x000fe4000f8ec0ff */
[----:B------:R-:W-:Y:S02]  /*0180*/  ULOP3.LUT UR6, UR7, 0x7ffffff8, URZ, 0xc0, !UPT ;  /* 0x7ffffff807067892 */ /* 0x000fe4000f8ec0ff */
[----:B------:R-:W-:Y:S02]  /*0190*/  ULOP3.LUT UR7, UR7, 0x1, URZ, 0xc0, !UPT ;  /* 0x0000000107077892 */ /* 0x000fe4000f8ec0ff */
[----:B------:R-:W-:-:S02]  /*01a0*/  UIADD3 UR13, UPT, UPT, UR12, -0x1, URZ ;  /* 0xffffffff0c0d7890 */ /* 0x000fc4000fffe0ff */
[----:B------:R-:W-:Y:S02]  /*01b0*/  UIADD3 UR15, UPT, UPT, UR14, -0x1, URZ ;  /* 0xffffffff0e0f7890 */ /* 0x000fe4000fffe0ff */
[----:B0-----:R-:W-:-:S04]  /*01c0*/  UIADD3 UR8, UP1, UPT, UR8, 0x10, URZ ;  /* 0x0000001008087890 */ /* 0x001fc8000ff3e0ff */
[----:B------:R-:W-:-:S12]  /*01d0*/  UIADD3.X UR9, UPT, UPT, URZ, UR9, URZ, UP1, !UPT ;  /* 0x00000009ff097290 */ /* 0x000fd80008ffe4ff */
.L_x_68:
[----:B0123--:R-:W0:Y:S08]  /*01e0*/  LDC.64 R2, c[0x0][0x388] ;  /* 0x0000e200ff027b82 */ /* 0x00fe300000000a00 */
[----:B------:R-:W1:Y:S01]  /*01f0*/  LDC.64 R4, c[0x0][0x3a0] ;  /* 0x0000e800ff047b82 */ /* 0x000e620000000a00 */
[----:B0-----:R-:W-:-:S06]  /*0200*/  IMAD.WIDE R2, R8, 0x4, R2 ;  /* 0x0000000408027825 */ /* 0x001fcc00078e0202 */
[----:B------:R-:W2:Y:S01]  /*0210*/  LDG.E.CONSTANT R3, desc[UR16][R2.64] ;  /* 0x0000001002037981 */ /* 0x000ea2000c1e9900 */
[----:B------:R-:W-:Y:S01]  /*0220*/  IMAD.MOV.U32 R9, RZ, RZ, R8 ;  /* 0x000000ffff097224 */ /* 0x000fe200078e0008 */
[----:B------:R-:W-:Y:S01]  /*0230*/  BSSY.RECONVERGENT B0, `(.L_x_37) ;  /* 0x00001d9000007945 */ /* 0x000fe20003800200 */
[C---:B-1----:R-:W-:Y:S02]  /*0240*/  IMAD R0, R8.reuse, R4, RZ ;  /* 0x0000000408007224 */ /* 0x042fe400078e02ff */
[----:B------:R-:W-:-:S05]  /*0250*/  VIADD R8, R8, UR5 ;  /* 0x0000000508087c36 */ /* 0x000fca0008000000 */
[----:B------:R-:W-:Y:S02]  /*0260*/  ISETP.GE.AND P1, PT, R8, R5, PT ;  /* 0x000000050800720c */ /* 0x000fe40003f26270 */
[----:B--2---:R-:W-:-:S04]  /*0270*/  ISETP.GT.AND P0, PT, R3, R4, PT ;  /* 0x000000040300720c */ /* 0x004fc80003f04270 */
[----:B------:R-:W-:-:S04]  /*0280*/  ISETP.LT.OR P0, PT, R3, 0x2, P0 ;  /* 0x000000020300780c */ /* 0x000fc80000701670 */
[----:B------:R-:W-:-:S13]  /*0290*/  PLOP3.LUT P0, PT, P0, PT, UP0, 0xea, 0xae ;  /* 0x0000000000ae781c */ /* 0x000fda000070fd0a */
[----:B------:R-:W-:Y:S05]  /*02a0*/  @P0 BRA `(.L_x_38) ;  /* 0x00000018007c0947 */ /* 0x000fea0003800000 */
[----:B------:R-:W-:-:S13]  /*02b0*/  ISETP.LE.AND P0, PT, R3, UR10, PT ;  /* 0x0000000a03007c0c */ /* 0x000fda000bf03270 */
[----:B------:R-:W-:Y:S05]  /*02c0*/  @!P0 BRA `(.L_x_39) ;  /* 0x0000001400a48947 */ /* 0x000fea0003800000 */
[----:B------:R-:W0:Y:S01]  /*02d0*/  LDC.64 R14, c[0x0][0x390] ;  /* 0x0000e400ff0e7b82 */ /* 0x000e220000000a00 */
[----:B------:R-:W-:Y:S01]  /*02e0*/  IADD3 R7, PT, PT, R3, UR11, RZ ;  /* 0x0000000b03077c10 */ /* 0x000fe2000fffe0ff */
[----:B------:R-:W-:Y:S03]  /*02f0*/  BSSY.RECONVERGENT B2, `(.L_x_40) ;  /* 0x0000040000027945 */ /* 0x000fe60003800200 */
[----:B------:R-:W-:-:S03]  /*0300*/  ISETP.GT.AND P0, PT, R7, RZ, PT ;  /* 0x000000ff0700720c */ /* 0x000fc60003f04270 */
[----:B------:R-:W1:Y:S01]  /*0310*/  LDC.64 R16, c[0x0][0x398] ;  /* 0x0000e600ff107b82 */ /* 0x000e620000000a00 */
[----:B0-----:R-:W-:-:S04]  /*0320*/  IMAD.WIDE R14, R9, 0x4, R14 ;  /* 0x00000004090e7825 */ /* 0x001fc800078e020e */
[----:B-1----:R-:W-:-:S05]  /*0330*/  IMAD.WIDE R16, R9, 0x4, R16 ;  /* 0x0000000409107825 */ /* 0x002fca00078e0210 */
[----:B------:R-:W-:Y:S05]  /*0340*/  @!P0 BRA `(.L_x_41) ;  /* 0x0000000000e88947 */ /* 0x000fea0003800000 */
[C---:B------:R-:W-:Y:S01]  /*0350*/  ISETP.GE.U32.AND P0, PT, R7.reuse, 0x8, PT ;  /* 0x000000080700780c */ /* 0x040fe20003f06070 */
[----:B------:R-:W-:Y:S01]  /*0360*/  BSSY.RECONVERGENT B3, `(.L_x_42) ;  /* 0x0000018000037945 */ /* 0x000fe20003800200 */
[----:B------:R-:W-:Y:S01]  /*0370*/  LOP3.LUT R6, R7, 0x7, RZ, 0xc0, !PT ;  /* 0x0000000707067812 */ /* 0x000fe200078ec0ff */
[----:B------:R-:W-:-:S03]  /*0380*/  IMAD.MOV.U32 R5, RZ, RZ, RZ ;  /* 0x000000ffff057224 */ /* 0x000fc600078e00ff */
[----:B------:R-:W-:-:S07]  /*0390*/  ISETP.NE.AND P2, PT, R6, RZ, PT ;  /* 0x000000ff0600720c */ /* 0x000fce0003f45270 */
[----:B------:R-:W-:Y:S06]  /*03a0*/  @!P0 BRA `(.L_x_43) ;  /* 0x00000000004c8947 */ /* 0x000fec0003800000 */
[----:B------:R-:W-:Y:S01]  /*03b0*/  LOP3.LUT R5, R7, 0x7ffffff8, RZ, 0xc0, !PT ;  /* 0x7ffffff807057812 */ /* 0x000fe200078ec0ff */
[----:B------:R-:W-:Y:S01]  /*03c0*/  IMAD.U32 R12, RZ, RZ, UR8 ;  /* 0x00000008ff0c7e24 */ /* 0x000fe2000f8e00ff */
[----:B------:R-:W-:Y:S01]  /*03d0*/  MOV R13, UR9 ;  /* 0x00000009000d7c02 */ /* 0x000fe20008000f00 */
[----:B------:R-:W-:Y:S01]  /*03e0*/  IMAD.MOV.U32 R9, RZ, RZ, R0 ;  /* 0x000000ffff097224 */ /* 0x000fe200078e0000 */
[----:B------:R-:W-:Y:S01]  /*03f0*/  IADD3 R2, PT, PT, -R5, RZ, RZ ;  /* 0x000000ff05027210 */ /* 0x000fe20007ffe1ff */
[----:B------:R-:W-:-:S07]  /*0400*/  IMAD.MOV.U32 R19, RZ, RZ, 0x7fffffff ;  /* 0x7fffffffff137424 */ /* 0x000fce00078e00ff */
.L_x_44:
[----:B0-----:R-:W-:-:S04]  /*0410*/  IMAD.WIDE R10, R9, 0x4, R12 ;  /* 0x00000004090a7825 */ /* 0x001fc800078e020c */
[----:B------:R-:W-:Y:S01]  /*0420*/  VIADD R2, R2, 0x8 ;  /* 0x0000000802027836 */ /* 0x000fe20000000000 */
[----:B------:R0:W-:Y:S01]  /*0430*/  STG.E desc[UR16][R10.64+-0x10], R19 ;  /* 0xfffff0130a007986 */ /* 0x0001e2000c101910 */
[----:B------:R-:W-:-:S03]  /*0440*/  VIADD R9, R9, 0x8 ;  /* 0x0000000809097836 */ /* 0x000fc60000000000 */
[----:B------:R0:W-:Y:S01]  /*0450*/  STG.E desc[UR16][R10.64+-0xc], R19 ;  /* 0xfffff4130a007986 */ /* 0x0001e2000c101910 */
[----:B------:R-:W-:-:S03]  /*0460*/  ISETP.NE.AND P0, PT, R2, RZ, PT ;  /* 0x000000ff0200720c */ /* 0x000fc60003f05270 */
[----:B------:R0:W-:Y:S04]  /*0470*/  STG.E desc[UR16][R10.64+-0x8], R19 ;  /* 0xfffff8130a007986 */ /* 0x0001e8000c101910 */
[----:B------:R0:W-:Y:S04]  /*0480*/  STG.E desc[UR16][R10.64+-0x4], R19 ;  /* 0xfffffc130a007986 */ /* 0x0001e8000c101910 */
[----:B------:R0:W-:Y:S04]  /*0490*/  STG.E desc[UR16][R10.64], R19 ;  /* 0x000000130a007986 */ /* 0x0001e8000c101910 */
[----:B------:R0:W-:Y:S04]  /*04a0*/  STG.E desc[UR16][R10.64+0x4], R19 ;  /* 0x000004130a007986 */ /* 0x0001e8000c101910 */
[----:B------:R0:W-:Y:S04]  /*04b0*/  STG.E desc[UR16][R10.64+0x8], R19 ;  /* 0x000008130a007986 */ /* 0x0001e8000c101910 */
[----:B------:R0:W-:Y:S01]  /*04c0*/  STG.E desc[UR16][R10.64+0xc], R19 ;  /* 0x00000c130a007986 */ /* 0x0001e2000c101910 */
[----:B------:R-:W-:Y:S05]  /*04d0*/  @P0 BRA `(.L_x_44) ;  /* 0xfffffffc00cc0947 */ /* 0x000fea000383ffff */
.L_x_43:
[----:B------:R-:W-:Y:S05]  /*04e0*/  BSYNC.RECONVERGENT B3 ;  /* 0x0000000000037941 */ /* 0x000fea0003800200 */
.L_x_42:
[----:B------:R-:W-:Y:S05]  /*04f0*/  @!P2 BRA `(.L_x_41) ;  /* 0x00000000007ca947 */ /* 0x000fea0003800000 */
[----:B------:R-:W-:Y:S01]  /*0500*/  ISETP.GE.U32.AND P0, PT, R6, 0x4, PT ;  /* 0x000000040600780c */ /* 0x000fe20003f06070 */
[----:B------:R-:W-:Y:S01]  /*0510*/  BSSY.RECONVERGENT B3, `(.L_x_45) ;  /* 0x000000d000037945 */ /* 0x000fe20003800200 */
[----:B------:R-:W-:-:S04]  /*0520*/  LOP3.LUT R12, R7, 0x3, RZ, 0xc0, !PT ;  /* 0x00000003070c7812 */ /* 0x000fc800078ec0ff */
[----:B------:R-:W-:-:S07]  /*0530*/  ISETP.NE.AND P2, PT, R12, RZ, PT ;  /* 0x000000ff0c00720c */ /* 0x000fce0003f45270 */
[----:B------:R-:W-:Y:S06]  /*0540*/  @!P0 BRA `(.L_x_46) ;  /* 0x0000000000248947 */ /* 0x000fec0003800000 */
[----:B0-----:R-:W0:Y:S01]  /*0550*/  LDC.64 R10, c[0x0][0x3b0] ;  /* 0x0000ec00ff0a7b82 */ /* 0x001e220000000a00 */
[----:B------:R-:W-:Y:S01]  /*0560*/  IADD3 R9, PT, PT, R0, R5, RZ ;  /* 0x0000000500097210 */ /* 0x000fe20007ffe0ff */
[----:B------:R-:W-:Y:S02]  /*0570*/  IMAD.MOV.U32 R13, RZ, RZ, 0x7fffffff ;  /* 0x7fffffffff0d7424 */ /* 0x000fe400078e00ff */
[----:B------:R-:W-:Y:S02]  /*0580*/  VIADD R5, R5, 0x4 ;  /* 0x0000000405057836 */ /* 0x000fe40000000000 */
[----:B0-----:R-:W-:-:S05]  /*0590*/  IMAD.WIDE R10, R9, 0x4, R10 ;  /* 0x00000004090a7825 */ /* 0x001fca00078e020a */
[----:B------:R1:W-:Y:S04]  /*05a0*/  STG.E desc[UR16][R10.64], R13 ;  /* 0x0000000d0a007986 */ /* 0x0003e8000c101910 */
[----:B------:R1:W-:Y:S04]  /*05b0*/  STG.E desc[UR16][R10.64+0x4], R13 ;  /* 0x0000040d0a007986 */ /* 0x0003e8000c101910 */
[----:B------:R1:W-:Y:S04]  /*05c0*/  STG.E desc[UR16][R10.64+0x8], R13 ;  /* 0x0000080d0a007986 */ /* 0x0003e8000c101910 */
[----:B------:R1:W-:Y:S02]  /*05d0*/  STG.E desc[UR16][R10.64+0xc], R13 ;  /* 0x00000c0d0a007986 */ /* 0x0003e4000c101910 */
.L_x_46:
[----:B------:R-:W-:Y:S05]  /*05e0*/  BSYNC.RECONVERGENT B3 ;  /* 0x0000000000037941 */ /* 0x000fea0003800200 */
.L_x_45:
[----:B------:R-:W-:Y:S05]  /*05f0*/  @!P2 BRA `(.L_x_41) ;  /* 0x00000000003ca947 */ /* 0x000fea0003800000 */
[----:B------:R-:W-:Y:S02]  /*0600*/  LOP3.LUT R2, R7, 0x1, RZ, 0xc0, !PT ;  /* 0x0000000107027812 */ /* 0x000fe400078ec0ff */
[----:B------:R-:W-:Y:S02]  /*0610*/  ISETP.NE.AND P0, PT, R12, 0x1, PT ;  /* 0x000000010c00780c */ /* 0x000fe40003f05270 */
[----:B------:R-:W-:-:S11]  /*0620*/  ISETP.NE.U32.AND P2, PT, R2, 0x1, PT ;  /* 0x000000010200780c */ /* 0x000fd60003f45070 */
[----:B01----:R-:W0:Y:S01]  /*0630*/  @P0 LDC.64 R10, c[0x0][0x3b0] ;  /* 0x0000ec00ff0a0b82 */ /* 0x003e220000000a00 */
[----:B------:R-:W-:Y:S01]  /*0640*/  @P0 IADD3 R13, PT, PT, R0, R5, RZ ;  /* 0x00000005000d0210 */ /* 0x000fe20007ffe0ff */
[----:B------:R-:W-:Y:S01]  /*0650*/  @P0 VIADD R5, R5, 0x2 ;  /* 0x0000000205050836 */ /* 0x000fe20000000000 */
[----:B------:R-:W-:-:S03]  /*0660*/  @P0 MOV R9, 0x7fffffff ;  /* 0x7fffffff00090802 */ /* 0x000fc60000000f00 */
[----:B------:R-:W-:Y:S02]  /*0670*/  @!P2 IMAD.IADD R5, R0, 0x1, R5 ;  /* 0x000000010005a824 */ /* 0x000fe400078e0205 */
[----:B------:R-:W1:Y:S01]  /*0680*/  @!P2 LDC.64 R18, c[0x0][0x3b0] ;  /* 0x0000ec00ff12ab82 */ /* 0x000e620000000a00 */
[----:B0-----:R-:W-:-:S05]  /*0690*/  @P0 IMAD.WIDE R12, R13, 0x4, R10 ;  /* 0x000000040d0c0825 */ /* 0x001fca00078e020a */
[----:B------:R2:W-:Y:S01]  /*06a0*/  @P0 STG.E desc[UR16][R12.64], R9 ;  /* 0x000000090c000986 */ /* 0x0005e2000c101910 */
[----:B-1----:R-:W-:-:S03]  /*06b0*/  @!P2 IMAD.WIDE R10, R5, 0x4, R18 ;  /* 0x00000004050aa825 */ /* 0x002fc600078e0212 */
[----:B------:R2:W-:Y:S01]  /*06c0*/  @P0 STG.E desc[UR16][R12.64+0x4], R9 ;  /* 0x000004090c000986 */ /* 0x0005e2000c101910 */
[----:B------:R-:W-:-:S05]  /*06d0*/  @!P2 IMAD.MOV.U32 R5, RZ, RZ, 0x7fffffff ;  /* 0x7fffffffff05a424 */ /* 0x000fca00078e00ff */
[----:B------:R2:W-:Y:S02]  /*06e0*/  @!P2 STG.E desc[UR16][R10.64], R5 ;  /* 0x000000050a00a986 */ /* 0x0005e4000c101910 */
.L_x_41:
[----:B------:R-:W-:Y:S05]  /*06f0*/  BSYNC.RECONVERGENT B2 ;  /* 0x0000000000027941 */ /* 0x000fea0003800200 */
.L_x_40:
[C---:B------:R-:W-:Y:S01]  /*0700*/  IADD3 R2, PT, PT, R3.reuse, -0x2, RZ ;  /* 0xfffffffe03027810 */ /* 0x040fe20007ffe0ff */
[----:B------:R-:W-:Y:S01]  /*0710*/  VIADD R6, R3, 0xffffffff ;  /* 0xffffffff03067836 */ /* 0x000fe20000000000 */
[----:B------:R-:W-:Y:S01]  /*0720*/  BSSY.RECONVERGENT B2, `(.L_x_47) ;  /* 0x0000071000027945 */ /* 0x000fe20003800200 */
[----:B------:R-:W-:Y:S02]  /*0730*/  CS2R R56, SRZ ;  /* 0x0000000000387805 */ /* 0x000fe4000001ff00 */
[----:B------:R-:W-:Y:S01]  /*0740*/  ISETP.GE.U32.AND P0, PT, R2, 0xf, PT ;  /* 0x0000000f0200780c */ /* 0x000fe20003f06070 */
[----:B------:R-:W-:Y:S01]  /*0750*/  IMAD.MOV.U32 R2, RZ, RZ, RZ ;  /* 0x000000ffff027224 */ /* 0x000fe200078e00ff */
[----:B--2---:R-:W-:Y:S02]  /*0760*/  LOP3.LUT R5, R6, 0xf, RZ, 0xc0, !PT ;  /* 0x0000000f06057812 */ /* 0x004fe400078ec0ff */
[----:B------:R-:W-:Y:S02]  /*0770*/  CS2R R20, SRZ ;  /* 0x0000000000147805 */ /* 0x000fe4000001ff00 */
[----:B------:R-:W-:-:S07]  /*0780*/  ISETP.NE.AND P2, PT, R5, RZ, PT ;  /* 0x000000ff0500720c */ /* 0x000fce0003f45270 */
[----:B------:R-:W-:Y:S06]  /*0790*/  @!P0 BRA `(.L_x_48) ;  /* 0x0000000400a48947 */ /* 0x000fec0003800000 */
[----:B0-----:R-:W0:Y:S01]  /*07a0*/  LDC.64 R18, c[0x0][0x380] ;  /* 0x0000e000ff127b82 */ /* 0x001e220000000a00 */
[----:B------:R-:W-:Y:S01]  /*07b0*/  LOP3.LUT R2, R6, 0xfffffff0, RZ, 0xc0, !PT ;  /* 0xfffffff006027812 */ /* 0x000fe200078ec0ff */
[----:B------:R-:W-:Y:S01]  /*07c0*/  IMAD.MOV.U32 R9, RZ, RZ, RZ ;  /* 0x000000ffff097224 */ /* 0x000fe200078e00ff */
[----:B------:R-:W-:-:S07]  /*07d0*/  CS2R R56, SRZ ;  /* 0x0000000000387805 */ /* 0x000fce000001ff00 */
.L_x_49:
[----:B------:R-:W2:Y:S02]  /*07e0*/  LDCU UR4, c[0x0][0x3a8] ;  /* 0x00007500ff0477ac */ /* 0x000ea40008000800 */
[----:B--2---:R-:W-:-:S05]  /*07f0*/  IADD3 R31, PT, PT, R9, UR4, RZ ;  /* 0x00000004091f7c10 */ /* 0x004fca000fffe0ff */
[----:B0-----:R-:W-:-:S05]  /*0800*/  IMAD.WIDE.U32 R30, R31, 0x4, R18 ;  /* 0x000000041f1e7825 */ /* 0x001fca00078e0012 */
[----:B------:R-:W2:Y:S04]  /*0810*/  LDG.E.CONSTANT R68, desc[UR16][R30.64] ;  /* 0x000000101e447981 */ /* 0x000ea8000c1e9900 */
[----:B------:R-:W3:Y:S04]  /*0820*/  LDG.E.CONSTANT R52, desc[UR16][R30.64+0x4] ;  /* 0x000004101e347981 */ /* 0x000ee8000c1e9900 */
[----:B------:R-:W4:Y:S04]  /*0830*/  LDG.E.CONSTANT R67, desc[UR16][R30.64+0x8] ;  /* 0x000008101e437981 */ /* 0x000f28000c1e9900 */
[----:B-1----:R-:W5:Y:S04]  /*0840*/  LDG.E.CONSTANT R10, desc[UR16][R30.64+0xc] ;  /* 0x00000c101e0a7981 */ /* 0x002f68000c1e9900 */
[----:B------:R-:W5:Y:S04]  /*0850*/  LDG.E.CONSTANT R11, desc[UR16][R30.64+0x10] ;  /* 0x000010101e0b7981 */ /* 0x000f68000c1e9900 */
        /* <DEDUP_REMOVED lines=10> */
[----:B------:R0:W5:Y:S01]  /*0900*/  LDG.E.CONSTANT R66, desc[UR16][R30.64+0x3c] ;  /* 0x00003c101e427981 */ /* 0x000162000c1e9900 */
[C---:B------:R-:W-:Y:S01]  /*0910*/  VIADD R54, R9.reuse, 0x1 ;  /* 0x0000000109367836 */ /* 0x040fe20000000000 */
[C---:B------:R-:W-:Y:S01]  /*0920*/  IADD3 R24, PT, PT, R9.reuse, 0x3, RZ ;  /* 0x0000000309187810 */ /* 0x040fe20007ffe0ff */
[C---:B------:R-:W-:Y:S01]  /*0930*/  VIADD R22, R9.reuse, 0x2 ;  /* 0x0000000209167836 */ /* 0x040fe20000000000 */
[C---:B------:R-:W-:Y:S01]  /*0940*/  IADD3 R36, PT, PT, R9.reuse, 0x9, RZ ;  /* 0x0000000909247810 */ /* 0x040fe20007ffe0ff */
[C---:B------:R-:W-:Y:S01]  /*0950*/  VIADD R26, R9.reuse, 0x4 ;  /* 0x00000004091a7836 */ /* 0x040fe20000000000 */
[C---:B------:R-:W-:Y:S01]  /*0960*/  IADD3 R42, PT, PT, R9.reuse, 0xc, RZ ;  /* 0x0000000c092a7810 */ /* 0x040fe20007ffe0ff */
[----:B------:R-:W-:Y:S01]  /*0970*/  I2F.F64.U32 R54, R54 ;  /* 0x0000003600367312 */ /* 0x000fe20000201800 */
[C---:B------:R-:W-:Y:S01]  /*0980*/  VIADD R28, R9.reuse, 0x5 ;  /* 0x00000005091c7836 */ /* 0x040fe20000000000 */
[C---:B------:R-:W-:Y:S01]  /*0990*/  IADD3 R48, PT, PT, R9.reuse, 0xf, RZ ;  /* 0x0000000f09307810 */ /* 0x040fe20007ffe0ff */
[C---:B------:R-:W-:Y:S01]  /*09a0*/  VIADD R32, R9.reuse, 0x7 ;  /* 0x0000000709207836 */ /* 0x040fe20000000000 */
[C---:B0-----:R-:W-:Y:S01]  /*09b0*/  IADD3 R30, PT, PT, R9.reuse, 0x6, RZ ;  /* 0x00000006091e7810 */ /* 0x041fe20007ffe0ff */
[----:B------:R-:W-:-:S02]  /*09c0*/  VIADD R34, R9, 0x8 ;  /* 0x0000000809227836 */ /* 0x000fc40000000000 */
[C---:B------:R-:W-:Y:S01]  /*09d0*/  VIADD R38, R9.reuse, 0xa ;  /* 0x0000000a09267836 */ /* 0x040fe20000000000 */
[----:B------:R-:W-:Y:S01]  /*09e0*/  I2F.F64.U32 R22, R22 ;  /* 0x0000001600167312 */ /* 0x000fe20000201800 */
[C---:B------:R-:W-:Y:S02]  /*09f0*/  VIADD R40, R9.reuse, 0xb ;  /* 0x0000000b09287836 */ /* 0x040fe40000000000 */
[C---:B------:R-:W-:Y:S02]  /*0a00*/  VIADD R44, R9.reuse, 0xd ;  /* 0x0000000d092c7836 */ /* 0x040fe40000000000 */
[C---:B------:R-:W-:Y:S02]  /*0a10*/  VIADD R46, R9.reuse, 0xe ;  /* 0x0000000e092e7836 */ /* 0x040fe40000000000 */
[----:B------:R-:W-:Y:S01]  /*0a20*/  VIADD R9, R9, 0x10 ;  /* 0x0000001009097836 */ /* 0x000fe20000000000 */
[----:B------:R-:W-:Y:S04]  /*0a30*/  I2F.F64.U32 R24, R24 ;  /* 0x0000001800187312 */ /* 0x000fe80000201800 */
[----:B------:R-:W-:-:S04]  /*0a40*/  ISETP.NE.AND P0, PT, R9, R2, PT ;  /* 0x000000020900720c */ /* 0x000fc80003f05270 */
[----:B------:R-:W-:Y:S08]  /*0a50*/  I2F.F64.U32 R26, R26 ;  /* 0x0000001a001a7312 */ /* 0x000ff00000201800 */
        /* <DEDUP_REMOVED lines=11> */
[----:B--2---:R-:W0:Y:S08]  /*0b10*/  F2F.F64.F32 R50, R68 ;  /* 0x0000004400327310 */ /* 0x004e300000201800 */
[----:B---3--:R-:W1:Y:S01]  /*0b20*/  F2F.F64.F32 R52, R52 ;  /* 0x0000003400347310 */ /* 0x008e620000201800 */
[----:B0-----:R-:W-:-:S07]  /*0b30*/  DFMA R54, R50, R54, R56 ;  /* 0x000000363236722b */ /* 0x001fce0000000038 */
[----:B----4-:R-:W0:Y:S01]  /*0b40*/  F2F.F64.F32 R56, R67 ;  /* 0x0000004300387310 */ /* 0x010e220000201800 */
[----:B------:R-:W-:Y:S02]  /*0b50*/  DADD R20, R50, R20 ;  /* 0x0000000032147229 */ /* 0x000fe40000000014 */
[----:B-1----:R-:W-:-:S05]  /*0b60*/  DFMA R22, R52, R22, R54 ;  /* 0x000000163416722b */ /* 0x002fca0000000036 */
[----:B-----5:R-:W1:Y:S01]  /*0b70*/  F2F.F64.F32 R50, R10 ;  /* 0x0000000a00327310 */ /* 0x020e620000201800 */
        /* <DEDUP_REMOVED lines=12> */
[----:B------:R-:W-:-:S07]  /*0c40*/  DADD R20, R20, R26 ;  /* 0x0000000014147229 */ /* 0x000fce000000001a */
[----:B------:R-:W1:Y:S01]  /*0c50*/  F2F.F64.F32 R24, R58 ;  /* 0x0000003a00187310 */ /* 0x000e620000201800 */
[----:B0-----:R-:W-:-:S07]  /*0c60*/  DFMA R22, R28, R32, R22 ;  /* 0x000000201c16722b */ /* 0x001fce0000000016 */
[----:B------:R-:W-:Y:S01]  /*0c70*/  F2F.F64.F32 R12, R61 ;  /* 0x0000003d000c7310 */ /* 0x000fe20000201800 */
[----:B------:R-:W-:Y:S02]  /*0c80*/  DADD R28, R20, R28 ;  /* 0x00000000141c7229 */ /* 0x000fe4000000001c */
[----:B-1----:R-:W-:-:S05]  /*0c90*/  DFMA R22, R24, R34, R22 ;  /* 0x000000221816722b */ /* 0x002fca0000000016 */
[----:B------:R-:W0:Y:S01]  /*0ca0*/  F2F.F64.F32 R20, R60 ;  /* 0x0000003c00147310 */ /* 0x000e220000201800 */
[----:B------:R-:W-:Y:S02]  /*0cb0*/  DADD R28, R28, R24 ;  /* 0x000000001c1c7229 */ /* 0x000fe40000000018 */
[----:B------:R-:W-:-:S05]  /*0cc0*/  DFMA R22, R10, R36, R22 ;  /* 0x000000240a16722b */ /* 0x000fca0000000016 */
[----:B------:R-:W-:Y:S01]  /*0cd0*/  I2F.F64.U32 R56, R9 ;  /* 0x0000000900387312 */ /* 0x000fe20000201800 */
[----:B------:R-:W-:Y:S02]  /*0ce0*/  DADD R28, R28, R10 ;  /* 0x000000001c1c7229 */ /* 0x000fe4000000000a */
[----:B0-----:R-:W-:-:S05]  /*0cf0*/  DFMA R22, R20, R38, R22 ;  /* 0x000000261416722b */ /* 0x001fca0000000016 */
[----:B------:R-:W0:Y:S01]  /*0d00*/  F2F.F64.F32 R10, R62 ;  /* 0x0000003e000a7310 */ /* 0x000e220000201800 */
[----:B------:R-:W-:Y:S02]  /*0d10*/  DADD R28, R28, R20 ;  /* 0x000000001c1c7229 */ /* 0x000fe40000000014 */
[----:B------:R-:W-:-:S05]  /*0d20*/  DFMA R22, R12, R40, R22 ;  /* 0x000000280c16722b */ /* 0x000fca0000000016 */
        /* <DEDUP_REMOVED lines=11> */
[----:B-1----:R-:W-:-:S06]  /*0de0*/  DFMA R22, R10, R48, R22 ;  /* 0x000000300a16722b */ /* 0x002fcc0000000016 */
[----:B------:R-:W-:Y:S02]  /*0df0*/  DADD R28, R28, R10 ;  /* 0x000000001c1c7229 */ /* 0x000fe4000000000a */
[----:B0-----:R-:W-:-:S06]  /*0e00*/  DFMA R56, R66, R56, R22 ;  /* 0x000000384238722b */ /* 0x001fcc0000000016 */
[----:B------:R-:W-:Y:S01]  /*0e10*/  DADD R20, R28, R66 ;  /* 0x000000001c147229 */ /* 0x000fe20000000042 */
[----:B------:R-:W-:Y:S10]  /*0e20*/  @P0 BRA `(.L_x_49) ;  /* 0xfffffff8006c0947 */ /* 0x000ff4000383ffff */
.L_x_48:
[----:B------:R-:W-:Y:S05]  /*0e30*/  BSYNC.RECONVERGENT B2 ;  /* 0x0000000000027941 */ /* 0x000fea0003800200 */
.L_x_47:
[----:B------:R-:W-:Y:S04]  /*0e40*/  BSSY.RECONVERGENT B2, `(.L_x_50) ;  /* 0x0000088000027945 */ /* 0x000fe80003800200 */
[----:B------:R-:W-:Y:S05]  /*0e50*/  @!P2 BRA `(.L_x_51) ;  /* 0x000000080018a947 */ /* 0x000fea0003800000 */
[----:B------:R-:W-:Y:S01]  /*0e60*/  ISETP.GE.U32.AND P0, PT, R5, 0x8, PT ;  /* 0x000000080500780c */ /* 0x000fe20003f06070 */
[----:B------:R-:W-:Y:S01]  /*0e70*/  BSSY.RECONVERGENT B3, `(.L_x_52) ;  /* 0x000003d000037945 */ /* 0x000fe20003800200 */
[----:B------:R-:W-:-:S04]  /*0e80*/  LOP3.LUT R29, R6, 0x7, RZ, 0xc0, !PT ;  /* 0x00000007061d7812 */ /* 0x000fc800078ec0ff */
[----:B------:R-:W-:-:S07]  /*0e90*/  ISETP.NE.AND P2, PT, R29, RZ, PT ;  /* 0x000000ff1d00720c */ /* 0x000fce0003f45270 */
[----:B------:R-:W-:Y:S06]  /*0ea0*/  @!P0 BRA `(.L_x_53) ;  /* 0x0000000000e48947 */ /* 0x000fec0003800000 */
[----:B01----:R-:W0:Y:S01]  /*0eb0*/  LDC.64 R10, c[0x0][0x380] ;  /* 0x0000e000ff0a7b82 */ /* 0x003e220000000a00 */
[----:B------:R-:W1:Y:S01]  /*0ec0*/  LDCU UR4, c[0x0][0x3a8] ;  /* 0x00007500ff0477ac */ /* 0x000e620008000800 */
[----:B------:R-:W2:Y:S01]  /*0ed0*/  LDCU.64 UR18, c[0x0][0x380] ;  /* 0x00007000ff1277ac */ /* 0x000ea20008000a00 */
[C---:B-1----:R-:W-:Y:S01]  /*0ee0*/  VIADD R5, R2.reuse, UR4 ;  /* 0x0000000402057c36 */ /* 0x042fe20008000000 */
[----:B------:R-:W-:-:S03]  /*0ef0*/  IADD3 R9, P0, PT, R2, UR4, RZ ;  /* 0x0000000402097c10 */ /* 0x000fc6000ff1e0ff */
[----:B0-----:R-:W-:Y:S01]  /*0f00*/  IMAD.WIDE.U32 R10, R5, 0x4, R10 ;  /* 0x00000004050a7825 */ /* 0x001fe200078e000a */
[----:B------:R-:W-:Y:S02]  /*0f10*/  IADD3.X R18, PT, PT, RZ, RZ, RZ, P0, !PT ;  /* 0x000000ffff127210 */ /* 0x000fe400007fe4ff */
[C---:B--2---:R-:W-:Y:S02]  /*0f20*/  LEA R12, P0, R9.reuse, UR18, 0x2 ;  /* 0x00000012090c7c11 */ /* 0x044fe4000f8010ff */
[----:B------:R-:W2:Y:S02]  /*0f30*/  LDG.E.CONSTANT R32, desc[UR16][R10.64] ;  /* 0x000000100a207981 */ /* 0x000ea4000c1e9900 */
[----:B------:R-:W-:-:S05]  /*0f40*/  LEA.HI.X R13, R9, UR19, R18, 0x2, P0 ;  /* 0x00000013090d7c11 */ /* 0x000fca00080f1412 */
[----:B------:R-:W3:Y:S04]  /*0f50*/  LDG.E.CONSTANT R34, desc[UR16][R12.64+0x4] ;  /* 0x000004100c227981 */ /* 0x000ee8000c1e9900 */
[----:B------:R-:W4:Y:S04]  /*0f60*/  LDG.E.CONSTANT R36, desc[UR16][R12.64+0x8] ;  /* 0x000008100c247981 */ /* 0x000f28000c1e9900 */
[----:B------:R-:W5:Y:S04]  /*0f70*/  LDG.E.CONSTANT R38, desc[UR16][R12.64+0xc] ;  /* 0x00000c100c267981 */ /* 0x000f68000c1e9900 */
[----:B------:R-:W5:Y:S04]  /*0f80*/  LDG.E.CONSTANT R39, desc[UR16][R12.64+0x10] ;  /* 0x000010100c277981 */ /* 0x000f68000c1e9900 */
[----:B------:R-:W5:Y:S04]  /*0f90*/  LDG.E.CONSTANT R28, desc[UR16][R12.64+0x14] ;  /* 0x000014100c1c7981 */ /* 0x000f68000c1e9900 */
[----:B------:R-:W5:Y:S04]  /*0fa0*/  LDG.E.CONSTANT R9, desc[UR16][R12.64+0x18] ;  /* 0x000018100c097981 */ /* 0x000f68000c1e9900 */
[----:B------:R0:W5:Y:S01]  /*0fb0*/  LDG.E.CONSTANT R5, desc[UR16][R12.64+0x1c] ;  /* 0x00001c100c057981 */ /* 0x000162000c1e9900 */
[C---:B------:R-:W-:Y:S01]  /*0fc0*/  VIADD R30, R2.reuse, 0x1 ;  /* 0x00000001021e7836 */ /* 0x040fe20000000000 */
[C---:B------:R-:W-:Y:S01]  /*0fd0*/  IADD3 R24, PT, PT, R2.reuse, 0x3, RZ ;  /* 0x0000000302187810 */ /* 0x040fe20007ffe0ff */
[----:B------:R-:W-:-:S02]  /*0fe0*/  VIADD R26, R2, 0x2 ;  /* 0x00000002021a7836 */ /* 0x000fc40000000000 */
[C---:B------:R-:W-:Y:S02]  /*0ff0*/  VIADD R22, R2.reuse, 0x4 ;  /* 0x0000000402167836 */ /* 0x040fe40000000000 */
[----:B------:R-:W-:Y:S01]  /*1000*/  I2F.F64.U32 R30, R30 ;  /* 0x0000001e001e7312 */ /* 0x000fe20000201800 */
[C---:B------:R-:W-:Y:S01]  /*1010*/  VIADD R18, R2.reuse, 0x5 ;  /* 0x0000000502127836 */ /* 0x040fe20000000000 */
[C---:B0-----:R-:W-:Y:S01]  /*1020*/  IADD3 R12, PT, PT, R2.reuse, 0x6, RZ ;  /* 0x00000006020c7810 */ /* 0x041fe20007ffe0ff */
[C---:B------:R-:W-:Y:S02]  /*1030*/  VIADD R10, R2.reuse, 0x7 ;  /* 0x00000007020a7836 */ /* 0x040fe40000000000 */
[----:B------:R-:W-:-:S03]  /*1040*/  VIADD R2, R2, 0x8 ;  /* 0x0000000802027836 */ /* 0x000fc60000000000 */
        /* <DEDUP_REMOVED lines=12> */
[----:B------:R-:W-:Y:S01]  /*1110*/  I2F.F64.U32 R56, R2 ;  /* 0x0000000200387312 */ /* 0x000fe20000201800 */
[----:B------:R-:W-:Y:S02]  /*1120*/  DADD R20, R20, R34 ;  /* 0x0000000014147229 */ /* 0x000fe40000000022 */
[----:B0-----:R-:W-:-:S05]  /*1130*/  DFMA R24, R36, R24, R26 ;  /* 0x000000182418722b */ /* 0x001fca000000001a */
[----:B-----5:R-:W0:Y:S01]  /*1140*/  F2F.F64.F32 R30, R38 ;  /* 0x00000026001e7310 */ /* 0x020e220000201800 */
        /* <DEDUP_REMOVED lines=9> */
[----:B------:R-:W-:-:S05]  /*11e0*/  DADD R20, R20, R24 ;  /* 0x0000000014147229 */ /* 0x000fca0000000018 */
[----:B------:R-:W0:Y:S01]  /*11f0*/  F2F.F64.F32 R18, R5 ;  /* 0x0000000500127310 */ /* 0x000e220000201800 */
[----:B-1----:R-:W-:Y:S02]  /*1200*/  DFMA R10, R22, R10, R12 ;  /* 0x0000000a160a722b */ /* 0x002fe4000000000c */
[----:B------:R-:W-:-:S06]  /*1210*/  DADD R20, R20, R22 ;  /* 0x0000000014147229 */ /* 0x000fcc0000000016 */
[----:B0-----:R-:W-:Y:S02]  /*1220*/  DFMA R56, R18, R56, R10 ;  /* 0x000000381238722b */ /* 0x001fe4000000000a */
[----:B------:R-:W-:-:S11]  /*1230*/  DADD R20, R20, R18 ;  /* 0x0000000014147229 */ /* 0x000fd60000000012 */
.L_x_53:
[----:B------:R-:W-:Y:S05]  /*1240*/  BSYNC.RECONVERGENT B3 ;  /* 0x0000000000037941 */ /* 0x000fea0003800200 */
.L_x_52:
        /* <DEDUP_REMOVED lines=9> */
[C---:B-1----:R-:W-:Y:S02]  /*12e0*/  IADD3 R5, PT, PT, R2.reuse, UR4, RZ ;  /* 0x0000000402057c10 */ /* 0x042fe4000fffe0ff */
[----:B------:R-:W-:-:S03]  /*12f0*/  IADD3 R9, P0, PT, R2, UR4, RZ ;  /* 0x0000000402097c10 */ /* 0x000fc6000ff1e0ff */
[----:B0-----:R-:W-:-:S04]  /*1300*/  IMAD.WIDE.U32 R10, R5, 0x4, R10 ;  /* 0x00000004050a7825 */ /* 0x001fc800078e000a */
[----:B------:R-:W-:Y:S01]  /*1310*/  IMAD.X R12, RZ, RZ, RZ, P0 ;  /* 0x000000ffff0c7224 */ /* 0x000fe200000e06ff */
[C---:B--2---:R-:W-:Y:S01]  /*1320*/  LEA R18, P0, R9.reuse, UR18, 0x2 ;  /* 0x0000001209127c11 */ /* 0x044fe2000f8010ff */
[----:B------:R-:W2:Y:S03]  /*1330*/  LDG.E.CONSTANT R5, desc[UR16][R10.64] ;  /* 0x000000100a057981 */ /* 0x000ea6000c1e9900 */
[----:B------:R-:W-:-:S05]  /*1340*/  LEA.HI.X R19, R9, UR19, R12, 0x2, P0 ;  /* 0x0000001309137c11 */ /* 0x000fca00080f140c */
[----:B------:R-:W3:Y:S04]  /*1350*/  LDG.E.CONSTANT R22, desc[UR16][R18.64+0x4] ;  /* 0x0000041012167981 */ /* 0x000ee8000c1e9900 */
[----:B------:R-:W4:Y:S04]  /*1360*/  LDG.E.CONSTANT R30, desc[UR16][R18.64+0x8] ;  /* 0x00000810121e7981 */ /* 0x000f28000c1e9900 */
[----:B------:R4:W5:Y:S01]  /*1370*/  LDG.E.CONSTANT R31, desc[UR16][R18.64+0xc] ;  /* 0x00000c10121f7981 */ /* 0x000962000c1e9900 */
[C---:B------:R-:W-:Y:S01]  /*1380*/  VIADD R9, R2.reuse, 0x1 ;  /* 0x0000000102097836 */ /* 0x040fe20000000000 */
[C---:B------:R-:W-:Y:S01]  /*1390*/  IADD3 R24, PT, PT, R2.reuse, 0x2, RZ ;  /* 0x0000000202187810 */ /* 0x040fe20007ffe0ff */
[----:B------:R-:W-:-:S02]  /*13a0*/  VIADD R26, R2, 0x3 ;  /* 0x00000003021a7836 */ /* 0x000fc40000000000 */
[----:B------:R-:W-:Y:S01]  /*13b0*/  I2F.F64.U32 R12, R9 ;  /* 0x00000009000c7312 */ /* 0x000fe20000201800 */
[----:B------:R-:W-:-:S07]  /*13c0*/  VIADD R2, R2, 0x4 ;  /* 0x0000000402027836 */ /* 0x000fce0000000000 */
        /* <DEDUP_REMOVED lines=11> */
[----:B0-----:R-:W-:-:S06]  /*1480*/  DFMA R12, R18, R26, R12 ;  /* 0x0000001a120c722b */ /* 0x001fcc000000000c */
[----:B------:R-:W-:Y:S02]  /*1490*/  DADD R10, R10, R18 ;  /* 0x000000000a0a7229 */ /* 0x000fe40000000012 */
[----:B-1----:R-:W-:-:S06]  /*14a0*/  DFMA R56, R20, R28, R12 ;  /* 0x0000001c1438722b */ /* 0x002fcc000000000c */
[----:B------:R-:W-:-:S11]  /*14b0*/  DADD R20, R10, R20 ;  /* 0x000000000a147229 */ /* 0x000fd60000000014 */
.L_x_55:
[----:B------:R-:W-:Y:S05]  /*14c0*/  BSYNC.RECONVERGENT B3 ;  /* 0x0000000000037941 */ /* 0x000fea0003800200 */
.L_x_54:
[----:B------:R-:W-:Y:S05]  /*14d0*/  @!P2 BRA `(.L_x_51) ;  /* 0x000000000078a947 */ /* 0x000fea0003800000 */
[----:B------:R-:W2:Y:S08]  /*14e0*/  LDC R9, c[0x0][0x3a8] ;  /* 0x0000ea00ff097b82 */ /* 0x000eb00000000800 */
[----:B01----:R-:W0:Y:S01]  /*14f0*/  LDC.64 R10, c[0x0][0x380] ;  /* 0x0000e000ff0a7b82 */ /* 0x003e220000000a00 */
[----:B--2---:R-:W-:-:S05]  /*1500*/  IADD3 R5, PT, PT, R2, R9, RZ ;  /* 0x0000000902057210 */ /* 0x004fca0007ffe0ff */
[----:B0-----:R-:W-:-:S06]  /*1510*/  IMAD.WIDE.U32 R10, R5, 0x4, R10 ;  /* 0x00000004050a7825 */ /* 0x001fcc00078e000a */
[----:B------:R-:W2:Y:S01]  /*1520*/  LDG.E.CONSTANT R10, desc[UR16][R10.64] ;  /* 0x000000100a0a7981 */ /* 0x000ea2000c1e9900 */
[----:B------:R-:W-:Y:S01]  /*1530*/  VIADD R18, R2, 0x1 ;  /* 0x0000000102127836 */ /* 0x000fe20000000000 */
[----:B------:R-:W-:-:S05]  /*1540*/  ISETP.NE.AND P0, PT, R6, 0x1, PT ;  /* 0x000000010600780c */ /* 0x000fca0003f05270 */
[----:B------:R-:W-:Y:S08]  /*1550*/  I2F.F64.U32 R18, R18 ;  /* 0x0000001200127312 */ /* 0x000ff00000201800 */
[----:B--2---:R-:W0:Y:S02]  /*1560*/  F2F.F64.F32 R12, R10 ;  /* 0x0000000a000c7310 */ /* 0x004e240000201800 */
[----:B0-----:R-:W-:-:S02]  /*1570*/  DFMA R56, R12, R18, R56 ;  /* 0x000000120c38722b */ /* 0x001fc40000000038 */
[----:B------:R-:W-:Y:S01]  /*1580*/  DADD R20, R20, R12 ;  /* 0x0000000014147229 */ /* 0x000fe2000000000c */
[----:B------:R-:W-:Y:S10]  /*1590*/  @!P0 BRA `(.L_x_51) ;  /* 0x0000000000488947 */ /* 0x000ff40003800000 */
[----:B------:R-:W0:Y:S01]  /*15a0*/  LDCU.64 UR18, c[0x0][0x380] ;  /* 0x00007000ff1277ac */ /* 0x000e220008000a00 */
[----:B------:R-:W-:-:S05]  /*15b0*/  IADD3 R5, P0, PT, R2, R9, RZ ;  /* 0x0000000902057210 */ /* 0x000fca0007f1e0ff */
[----:B------:R-:W-:Y:S01]  /*15c0*/  IMAD.X R10, RZ, RZ, RZ, P0 ;  /* 0x000000ffff0a7224 */ /* 0x000fe200000e06ff */
[----:B0-----:R-:W-:-:S04]  /*15d0*/  LEA R24, P0, R5, UR18, 0x2 ;  /* 0x0000001205187c11 */ /* 0x001fc8000f8010ff */
[----:B------:R-:W-:Y:S02]  /*15e0*/  LEA.HI.X R25, R5, UR19, R10, 0x2, P0 ;  /* 0x0000001305197c11 */ /* 0x000fe400080f140a */
[----:B------:R-:W-:-:S03]  /*15f0*/  ISETP.NE.AND P0, PT, R6, 0x2, PT ;  /* 0x000000020600780c */ /* 0x000fc60003f05270 */
[----:B------:R-:W2:Y:S10]  /*1600*/  LDG.E.CONSTANT R10, desc[UR16][R24.64+0x4] ;  /* 0x00000410180a7981 */ /* 0x000eb4000c1e9900 */
[----:B------:R-:W3:Y:S01]  /*1610*/  @P0 LDG.E.CONSTANT R18, desc[UR16][R24.64+0x8] ;  /* 0x0000081018120981 */ /* 0x000ee2000c1e9900 */
[C---:B------:R-:W-:Y:S01]  /*1620*/  IADD3 R12, PT, PT, R2.reuse, 0x2, RZ ;  /* 0x00000002020c7810 */ /* 0x040fe20007ffe0ff */
[----:B------:R-:W-:-:S05]  /*1630*/  @P0 VIADD R22, R2, 0x3 ;  /* 0x0000000302160836 */ /* 0x000fca0000000000 */
[----:B------:R-:W-:Y:S08]  /*1640*/  I2F.F64.U32 R12, R12 ;  /* 0x0000000c000c7312 */ /* 0x000ff00000201800 */
[----:B------:R-:W-:Y:S08]  /*1650*/  @P0 I2F.F64.U32 R22, R22 ;  /* 0x0000001600160312 */ /* 0x000ff00000201800 */
[----:B--2---:R-:W0:Y:S08]  /*1660*/  F2F.F64.F32 R10, R10 ;  /* 0x0000000a000a7310 */ /* 0x004e300000201800 */
[----:B---3--:R-:W1:Y:S01]  /*1670*/  @P0 F2F.F64.F32 R18, R18 ;  /* 0x0000001200120310 */ /* 0x008e620000201800 */
[----:B0-----:R-:W-:-:S02]  /*1680*/  DFMA R56, R10, R12, R56 ;  /* 0x0000000c0a38722b */ /* 0x001fc40000000038 */
[----:B------:R-:W-:-:S06]  /*1690*/  DADD R20, R20, R10 ;  /* 0x0000000014147229 */ /* 0x000fcc000000000a */
[----:B-1----:R-:W-:Y:S02]  /*16a0*/  @P0 DFMA R56, R18, R22, R56 ;  /* 0x000000161238022b */ /* 0x002fe40000000038 */
[----:B------:R-:W-:-:S11]  /*16b0*/  @P0 DADD R20, R20, R18 ;  /* 0x0000000014140229 */ /* 0x000fd60000000012 */
.L_x_51:
[----:B------:R-:W-:Y:S05]  /*16c0*/  BSYNC.RECONVERGENT B2 ;  /* 0x0000000000027941 */ /* 0x000fea0003800200 */
.L_x_50:
[----:B------:R-:W-:-:S13]  /*16d0*/  ISETP.GE.AND P0, PT, R7, R4, PT ;  /* 0x000000040700720c */ /* 0x000fda0003f06270 */
[----:B------:R-:W-:Y:S05]  /*16e0*/  @P0 BRA `(.L_x_56) ;  /* 0x0000000800340947 */ /* 0x000fea0003800000 */
[----:B------:R-:W2:Y:S01]  /*16f0*/  LDC.64 R4, c[0x0][0x380] ;  /* 0x0000e000ff047b82 */ /* 0x000ea20000000a00 */
[----:B------:R-:W3:Y:S04]  /*1700*/  LDG.E.CONSTANT R14, desc[UR16][R14.64] ;  /* 0x000000100e0e7981 */ /* 0x000ee8000c1e9900 */
[----:B------:R-:W4:Y:S03]  /*1710*/  LDG.E.CONSTANT R16, desc[UR16][R16.64] ;  /* 0x0000001010107981 */ /* 0x000f26000c1e9900 */
[----:B------:R-:W1:Y:S08]  /*1720*/  LDC.64 R26, c[0x0][0x3b0] ;  /* 0x0000ec00ff1a7b82 */ /* 0x000e700000000a00 */
[----:B------:R-:W1:Y:S01]  /*1730*/  LDC.64 R28, c[0x0][0x380] ;  /* 0x0000e000ff1c7b82 */ /* 0x000e620000000a00 */
[----:B--2---:R-:W-:-:S06]  /*1740*/  IMAD.WIDE.U32 R4, R7, 0x4, R4 ;  /* 0x0000000407047825 */ /* 0x004fcc00078e0004 */
[----:B------:R-:W1:Y:S01]  /*1750*/  LDG.E.CONSTANT R4, desc[UR16][R4.64] ;  /* 0x0000001004047981 */ /* 0x000e62000c1e9900 */
[----:B0-----:R0:W2:Y:S01]  /*1760*/  I2F.F64.U32 R18, R3 ;  /* 0x0000000300127312 */ /* 0x0010a20000201800 */
[----:B------:R-:W-:Y:S07]  /*1770*/  BSSY.RECONVERGENT B2, `(.L_x_57) ;  /* 0x000001d000027945 */ /* 0x000fee0003800200 */
[----:B---3--:R0:W3:Y:S08]  /*1780*/  F2F.F64.F32 R22, R14 ;  /* 0x0000000e00167310 */ /* 0x0080f00000201800 */
[----:B----4-:R0:W4:Y:S08]  /*1790*/  F2F.F64.F32 R24, R16 ;  /* 0x0000001000187310 */ /* 0x0101300000201800 */
[----:B-1234-:R0:W1:Y:S02]  /*17a0*/  F2F.F64.F32 R10, R4 ;  /* 0x00000004000a7310 */ /* 0x01e0640000201800 */
.L_x_59:
[----:B--2---:R-:W2:Y:S01]  /*17b0*/  LDCU UR4, c[0x0][0x3a0] ;  /* 0x00007400ff0477ac */ /* 0x004ea20008000800 */
[----:B------:R-:W-:Y:S01]  /*17c0*/  VIADD R2, R7, 0x1 ;  /* 0x0000000107027836 */ /* 0x000fe20000000000 */
[----:B------:R-:W-:-:S05]  /*17d0*/  IADD3 R13, PT, PT, -R3, R7, RZ ;  /* 0x00000007030d7210 */ /* 0x000fca0007ffe1ff */
[----:B------:R-:W-:-:S06]  /*17e0*/  IMAD.WIDE R12, R13, 0x4, R28 ;  /* 0x000000040d0c7825 */ /* 0x000fcc00078e021c */
[----:B------:R-:W3:Y:S01]  /*17f0*/  LDG.E.CONSTANT R12, desc[UR16][R12.64+0x4] ;  /* 0x000004100c0c7981 */ /* 0x000ee2000c1e9900 */
[----:B--2---:R-:W-:-:S13]  /*1800*/  ISETP.GE.AND P0, PT, R2, UR4, PT ;  /* 0x0000000402007c0c */ /* 0x004fda000bf06270 */
[----:B0-----:R-:W-:-:S06]  /*1810*/  @!P0 IMAD.WIDE.U32 R14, R7, 0x4, R28 ;  /* 0x00000004070e8825 */ /* 0x001fcc00078e001c */
[----:B------:R-:W2:Y:S01]  /*1820*/  @!P0 LDG.E.CONSTANT R14, desc[UR16][R14.64+0x4] ;  /* 0x000004100e0e8981 */ /* 0x000ea2000c1e9900 */
[----:B-1----:R-:W-:Y:S02]  /*1830*/  DADD R20, R10, R20 ;  /* 0x000000000a147229 */ /* 0x002fe40000000014 */
[----:B------:R-:W-:-:S06]  /*1840*/  DFMA R56, R18, R10, R56 ;  /* 0x0000000a1238722b */ /* 0x000fcc0000000038 */
[----:B------:R-:W-:-:S08]  /*1850*/  DMUL R4, R22, -R20 ;  /* 0x8000001416047228 */ /* 0x000fd00000000000 */
[----:B------:R-:W-:-:S08]  /*1860*/  DFMA R4, R18, R56, R4 ;  /* 0x000000381204722b */ /* 0x000fd00000000004 */
[----:B------:R-:W-:Y:S01]  /*1870*/  DMUL R4, R24, R4 ;  /* 0x0000000418047228 */ /* 0x000fe20000000000 */
[----:B------:R-:W-:-:S09]  /*1880*/  IMAD.IADD R7, R0, 0x1, R7 ;  /* 0x0000000100077824 */ /* 0x000fd200078e0207 */
[----:B------:R-:W0:Y:S01]  /*1890*/  F2F.F32.F64 R5, R4 ;  /* 0x0000000400057310 */ /* 0x000e220000301000 */
[----:B------:R-:W-:-:S05]  /*18a0*/  IMAD.WIDE R6, R7, 0x4, R26 ;  /* 0x0000000407067825 */ /* 0x000fca00078e021a */
[----:B0-----:R0:W-:Y:S01]  /*18b0*/  STG.E desc[UR16][R6.64], R5 ;  /* 0x0000000506007986 */ /* 0x0011e2000c101910 */
[C---:B------:R-:W-:Y:S01]  /*18c0*/  DADD R56, -R20.reuse, R56 ;  /* 0x0000000014387229 */ /* 0x040fe20000000138 */
[----:B---3--:R-:W1:Y:S08]  /*18d0*/  F2F.F64.F32 R12, R12 ;  /* 0x0000000c000c7310 */ /* 0x008e700000201800 */
[----:B--2---:R0:W2:Y:S01]  /*18e0*/  @!P0 F2F.F64.F32 R10, R14 ;  /* 0x0000000e000a8310 */ /* 0x0040a20000201800 */
[----:B------:R-:W-:Y:S01]  /*18f0*/  ISETP.NE.AND P0, PT, R2, UR4, PT ;  /* 0x0000000402007c0c */ /* 0x000fe2000bf05270 */
[----:B-1----:R-:W-:-:S12]  /*1900*/  DADD R20, R20, -R12 ;  /* 0x0000000014147229 */ /* 0x002fd8000000080c */
[----:B0-----:R-:W-:Y:S05]  /*1910*/  @!P0 BRA `(.L_x_58) ;  /* 0x0000000000088947 */ /* 0x001fea0003800000 */
[----:B------:R-:W-:Y:S01]  /*1920*/  IMAD.MOV.U32 R7, RZ, RZ, R2 ;  /* 0x000000ffff077224 */ /* 0x000fe200078e0002 */
[----:B------:R-:W-:Y:S06]  /*1930*/  BRA `(.L_x_59) ;  /* 0xfffffffc009c7947 */ /* 0x000fec000383ffff */
.L_x_58:
[----:B------:R-:W-:Y:S05]  /*1940*/  BSYNC.RECONVERGENT B2 ;  /* 0x0000000000027941 */ /* 0x000fea0003800200 */
.L_x_57:
[----:B------:R-:W-:Y:S05]  /*1950*/  BRA `(.L_x_56) ;  /* 0x0000000400987947 */ /* 0x000fea0003800000 */
.L_x_39:
[----:B------:R-:W-:Y:S01]  /*1960*/  ISETP.GE.U32.AND P0, PT, R4, 0x8, PT ;  /* 0x000000080400780c */ /* 0x000fe20003f06070 */
[----:B------:R-:W-:-:S12]  /*1970*/  UMOV UR4, URZ ;  /* 0x000000ff00047c82 */ /* 0x000fd80008000000 */
[----:B------:R-:W-:Y:S05]  /*1980*/  @!P0 BRA `(.L_x_60) ;  /* 0x0000000000448947 */ /* 0x000fea0003800000 */
[----:B------:R-:W0:Y:S01]  /*1990*/  LDC.64 R4, c[0x0][0x3b0] ;  /* 0x0000ec00ff047b82 */ /* 0x000e220000000a00 */
[----:B------:R-:W-:Y:S01]  /*19a0*/  MOV R7, 0x7fffffff ;  /* 0x7fffffff00077802 */ /* 0x000fe20000000f00 */
[----:B------:R-:W-:-:S06]  /*19b0*/  UMOV UR4, URZ ;  /* 0x000000ff00047c82 */ /* 0x000fcc0008000000 */
.L_x_61:
[----:B-1----:R-:W-:Y:S01]  /*19c0*/  VIADD R3, R0, UR4 ;  /* 0x0000000400037c36 */ /* 0x002fe20008000000 */
[----:B------:R-:W-:-:S03]  /*19d0*/  UIADD3 UR4, UPT, UPT, UR4, 0x8, URZ ;  /* 0x0000000804047890 */ /* 0x000fc6000fffe0ff */
[----:B0-----:R-:W-:Y:S01]  /*19e0*/  IMAD.WIDE R2, R3, 0x4, R4 ;  /* 0x0000000403027825 */ /* 0x001fe200078e0204 */
[----:B------:R-:W-:-:S04]  /*19f0*/  UISETP.NE.AND UP1, UPT, UR4, UR6, UPT ;  /* 0x000000060400728c */ /* 0x000fc8000bf25270 */
[----:B------:R1:W-:Y:S04]  /*1a00*/  STG.E desc[UR16][R2.64], R7 ;  /* 0x0000000702007986 */ /* 0x0003e8000c101910 */
[----:B------:R1:W-:Y:S04]  /*1a10*/  STG.E desc[UR16][R2.64+0x4], R7 ;  /* 0x0000040702007986 */ /* 0x0003e8000c101910 */
[----:B------:R1:W-:Y:S04]  /*1a20*/  STG.E desc[UR16][R2.64+0x8], R7 ;  /* 0x0000080702007986 */ /* 0x0003e8000c101910 */
[----:B------:R1:W-:Y:S04]  /*1a30*/  STG.E desc[UR16][R2.64+0xc], R7 ;  /* 0x00000c0702007986 */ /* 0x0003e8000c101910 */
[----:B------:R1:W-:Y:S04]  /*1a40*/  STG.E desc[UR16][R2.64+0x10], R7 ;  /* 0x0000100702007986 */ /* 0x0003e8000c101910 */
[----:B------:R1:W-:Y:S04]  /*1a50*/  STG.E desc[UR16][R2.64+0x14], R7 ;  /* 0x0000140702007986 */ /* 0x0003e8000c101910 */
[----:B------:R1:W-:Y:S04]  /*1a60*/  STG.E desc[UR16][R2.64+0x18], R7 ;  /* 0x0000180702007986 */ /* 0x0003e8000c101910 */
[----:B------:R1:W-:Y:S01]  /*1a70*/  STG.E desc[UR16][R2.64+0x1c], R7 ;  /* 0x00001c0702007986 */ /* 0x0003e2000c101910 */
[----:B------:R-:W-:Y:S05]  /*1a80*/  BRA.U UP1, `(.L_x_61) ;  /* 0xfffffffd01cc7547 */ /* 0x000fea000b83ffff */
[----:B------:R-:W-:-:S05]  /*1a90*/  UMOV UR4, UR6 ;  /* 0x0000000600047c82 */ /* 0x000fca0008000000 */
.L_x_60:
[----:B------:R-:W-:-:S09]  /*1aa0*/  UISETP.NE.AND UP1, UPT, UR12, URZ, UPT ;  /* 0x000000ff0c00728c */ /* 0x000fd2000bf25270 */
[----:B------:R-:W-:Y:S05]  /*1ab0*/  BRA.U !UP1, `(.L_x_56) ;  /* 0x0000000509407547 */ /* 0x000fea000b800000 */
[----:B------:R-:W-:Y:S02]  /*1ac0*/  UISETP.GE.U32.AND UP1, UPT, UR13, 0x3, UPT ;  /* 0x000000030d00788c */ /* 0x000fe4000bf26070 */
[----:B------:R-:W-:-:S07]  /*1ad0*/  UISETP.NE.AND UP2, UPT, UR14, URZ, UPT ;  /* 0x000000ff0e00728c */ /* 0x000fce000bf45270 */
[----:B------:R-:W-:Y:S05]  /*1ae0*/  BRA.U !UP1, `(.L_x_62) ;  /* 0x0000000109247547 */ /* 0x000fea000b800000 */
[----:B-1----:R-:W0:Y:S01]  /*1af0*/  LDC.64 R2, c[0x0][0x3b0] ;  /* 0x0000ec00ff027b82 */ /* 0x002e220000000a00 */
[----:B------:R-:W-:Y:S01]  /*1b00*/  VIADD R5, R0, UR4 ;  /* 0x0000000400057c36 */ /* 0x000fe20008000000 */
[----:B------:R-:W-:Y:S01]  /*1b10*/  MOV R7, 0x7fffffff ;  /* 0x7fffffff00077802 */ /* 0x000fe20000000f00 */
[----:B------:R-:W-:Y:S02]  /*1b20*/  UIADD3 UR4, UPT, UPT, UR4, 0x4, URZ ;  /* 0x0000000404047890 */ /* 0x000fe4000fffe0ff */
[----:B0-----:R-:W-:-:S05]  /*1b30*/  IMAD.WIDE R2, R5, 0x4, R2 ;  /* 0x0000000405027825 */ /* 0x001fca00078e0202 */
[----:B------:R0:W-:Y:S04]  /*1b40*/  STG.E desc[UR16][R2.64], R7 ;  /* 0x0000000702007986 */ /* 0x0001e8000c101910 */
[----:B------:R0:W-:Y:S04]  /*1b50*/  STG.E desc[UR16][R2.64+0x4], R7 ;  /* 0x0000040702007986 */ /* 0x0001e8000c101910 */
[----:B------:R0:W-:Y:S04]  /*1b60*/  STG.E desc[UR16][R2.64+0x8], R7 ;  /* 0x0000080702007986 */ /* 0x0001e8000c101910 */
[----:B------:R0:W-:Y:S02]  /*1b70*/  STG.E desc[UR16][R2.64+0xc], R7 ;  /* 0x00000c0702007986 */ /* 0x0001e4000c101910 */
.L_x_62:
[----:B------:R-:W-:Y:S05]  /*1b80*/  BRA.U !UP2, `(.L_x_56) ;  /* 0x000000050a0c7547 */ /* 0x000fea000b800000 */
[----:B------:R-:W-:Y:S02]  /*1b90*/  UISETP.NE.AND UP1, UPT, UR15, URZ, UPT ;  /* 0x000000ff0f00728c */ /* 0x000fe4000bf25270 */
[----:B------:R-:W-:-:S07]  /*1ba0*/  UISETP.NE.AND UP2, UPT, UR7, URZ, UPT ;  /* 0x000000ff0700728c */ /* 0x000fce000bf45270 */
[----:B------:R-:W-:Y:S05]  /*1bb0*/  BRA.U !UP1, `(.L_x_63) ;  /* 0x00000001091c7547 */ /* 0x000fea000b800000 */
[----:B01----:R-:W0:Y:S01]  /*1bc0*/  LDC.64 R2, c[0x0][0x3b0] ;  /* 0x0000ec00ff027b82 */ /* 0x003e220000000a00 */
[----:B------:R-:W-:Y:S01]  /*1bd0*/  VIADD R5, R0, UR4 ;  /* 0x0000000400057c36 */ /* 0x000fe20008000000 */
[----:B------:R-:W-:Y:S01]  /*1be0*/  UIADD3 UR4, UPT, UPT, UR4, 0x2, URZ ;  /* 0x0000000204047890 */ /* 0x000fe2000fffe0ff */
[----:B------:R-:W-:Y:S02]  /*1bf0*/  IMAD.MOV.U32 R7, RZ, RZ, 0x7fffffff ;  /* 0x7fffffffff077424 */ /* 0x000fe400078e00ff */
[----:B0-----:R-:W-:-:S05]  /*1c00*/  IMAD.WIDE R2, R5, 0x4, R2 ;  /* 0x0000000405027825 */ /* 0x001fca00078e0202 */
[----:B------:R2:W-:Y:S04]  /*1c10*/  STG.E desc[UR16][R2.64], R7 ;  /* 0x0000000702007986 */ /* 0x0005e8000c101910 */
[----:B------:R2:W-:Y:S02]  /*1c20*/  STG.E desc[UR16][R2.64+0x4], R7 ;  /* 0x0000040702007986 */ /* 0x0005e4000c101910 */
.L_x_63:
[----:B------:R-:W-:Y:S05]  /*1c30*/  BRA.U !UP2, `(.L_x_56) ;  /* 0x000000010ae07547 */ /* 0x000fea000b800000 */
[----:B012---:R-:W0:Y:S01]  /*1c40*/  LDC.64 R2, c[0x0][0x3b0] ;  /* 0x0000ec00ff027b82 */ /* 0x007e220000000a00 */
[----:B------:R-:W-:Y:S01]  /*1c50*/  IADD3 R5, PT, PT, R0, UR4, RZ ;  /* 0x0000000400057c10 */ /* 0x000fe2000fffe0ff */
[----:B------:R-:W-:-:S04]  /*1c60*/  IMAD.MOV.U32 R7, RZ, RZ, 0x7fffffff ;  /* 0x7fffffffff077424 */ /* 0x000fc800078e00ff */
[----:B0-----:R-:W-:-:S05]  /*1c70*/  IMAD.WIDE R2, R5, 0x4, R2 ;  /* 0x0000000405027825 */ /* 0x001fca00078e0202 */
[----:B------:R3:W-:Y:S01]  /*1c80*/  STG.E desc[UR16][R2.64], R7 ;  /* 0x0000000702007986 */ /* 0x0007e2000c101910 */
[----:B------:R-:W-:Y:S05]  /*1c90*/  BRA `(.L_x_56) ;  /* 0x0000000000c87947 */ /* 0x000fea0003800000 */
.L_x_38:
[----:B------:R-:W-:Y:S01]  /*1ca0*/  ISETP.GE.U32.AND P0, PT, R4, 0x8, PT ;  /* 0x000000080400780c */ /* 0x000fe20003f06070 */
[----:B------:R-:W-:-:S12]  /*1cb0*/  UMOV UR4, URZ ;  /* 0x000000ff00047c82 */ /* 0x000fd80008000000 */
[----:B------:R-:W-:Y:S05]  /*1cc0*/  @!P0 BRA `(.L_x_64) ;  /* 0x0000000000448947 */ /* 0x000fea0003800000 */
[----:B------:R-:W0:Y:S01]  /*1cd0*/  LDC.64 R4, c[0x0][0x3b0] ;  /* 0x0000ec00ff047b82 */ /* 0x000e220000000a00 */
[----:B------:R-:W-:Y:S01]  /*1ce0*/  IMAD.MOV.U32 R7, RZ, RZ, 0x7fffffff ;  /* 0x7fffffffff077424 */ /* 0x000fe200078e00ff */
[----:B------:R-:W-:-:S06]  /*1cf0*/  UMOV UR4, URZ ;  /* 0x000000ff00047c82 */ /* 0x000fcc0008000000 */
.L_x_65:
[----:B-1----:R-:W-:Y:S01]  /*1d00*/  IADD3 R3, PT, PT, R0, UR4, RZ ;  /* 0x0000000400037c10 */ /* 0x002fe2000fffe0ff */
[----:B------:R-:W-:-:S04]  /*1d10*/  UIADD3 UR4, UPT, UPT, UR4, 0x8, URZ ;  /* 0x0000000804047890 */ /* 0x000fc8000fffe0ff */
        /* <DEDUP_REMOVED lines=12> */
.L_x_64:
[----:B------:R-:W-:-:S09]  /*1de0*/  UISETP.NE.AND UP1, UPT, UR12, URZ, UPT ;  /* 0x000000ff0c00728c */ /* 0x000fd2000bf25270 */
[----:B------:R-:W-:Y:S05]  /*1df0*/  BRA.U !UP1, `(.L_x_56) ;  /* 0x0000000109707547 */ /* 0x000fea000b800000 */
[----:B------:R-:W-:Y:S02]  /*1e00*/  UISETP.GE.U32.AND UP1, UPT, UR13, 0x3, UPT ;  /* 0x000000030d00788c */ /* 0x000fe4000bf26070 */
[----:B------:R-:W-:-:S07]  /*1e10*/  UISETP.NE.AND UP2, UPT, UR14, URZ, UPT ;  /* 0x000000ff0e00728c */ /* 0x000fce000bf45270 */
[----:B------:R-:W-:Y:S05]  /*1e20*/  BRA.U !UP1, `(.L_x_66) ;  /* 0x0000000109247547 */ /* 0x000fea000b800000 */
[----:B-1----:R-:W0:Y:S01]  /*1e30*/  LDC.64 R2, c[0x0][0x3b0] ;  /* 0x0000ec00ff027b82 */ /* 0x002e220000000a00 */
[----:B------:R-:W-:Y:S01]  /*1e40*/  VIADD R5, R0, UR4 ;  /* 0x0000000400057c36 */ /* 0x000fe20008000000 */
[----:B------:R-:W-:Y:S01]  /*1e50*/  UIADD3 UR4, UPT, UPT, UR4, 0x4, URZ ;  /* 0x0000000404047890 */ /* 0x000fe2000fffe0ff */
[----:B------:R-:W-:Y:S02]  /*1e60*/  IMAD.MOV.U32 R7, RZ, RZ, 0x7fffffff ;  /* 0x7fffffffff077424 */ /* 0x000fe400078e00ff */
[----:B0-----:R-:W-:-:S05]  /*1e70*/  IMAD.WIDE R2, R5, 0x4, R2 ;  /* 0x0000000405027825 */ /* 0x001fca00078e0202 */
[----:B------:R0:W-:Y:S04]  /*1e80*/  STG.E desc[UR16][R2.64], R7 ;  /* 0x0000000702007986 */ /* 0x0001e8000c101910 */
[----:B------:R0:W-:Y:S04]  /*1e90*/  STG.E desc[UR16][R2.64+0x4], R7 ;  /* 0x0000040702007986 */ /* 0x0001e8000c101910 */
[----:B------:R0:W-:Y:S04]  /*1ea0*/  STG.E desc[UR16][R2.64+0x8], R7 ;  /* 0x0000080702007986 */ /* 0x0001e8000c101910 */
[----:B------:R0:W-:Y:S02]  /*1eb0*/  STG.E desc[UR16][R2.64+0xc], R7 ;  /* 0x00000c0702007986 */ /* 0x0001e4000c101910 */
.L_x_66:
[----:B------:R-:W-:Y:S05]  /*1ec0*/  BRA.U !UP2, `(.L_x_56) ;  /* 0x000000010a3c7547 */ /* 0x000fea000b800000 */
[----:B------:R-:W-:Y:S01]  /*1ed0*/  ISETP.NE.AND P0, PT, RZ, UR7, PT ;  /* 0x00000007ff007c0c */ /* 0x000fe2000bf05270 */
[----:B------:R-:W-:-:S12]  /*1ee0*/  UISETP.NE.AND UP1, UPT, UR15, URZ, UPT ;  /* 0x000000ff0f00728c */ /* 0x000fd8000bf25270 */
[----:B------:R-:W2:Y:S01]  /*1ef0*/  @P0 LDC.64 R4, c[0x0][0x3b0] ;  /* 0x0000ec00ff040b82 */ /* 0x000ea20000000a00 */
[----:B------:R-:W-:Y:S05]  /*1f00*/  BRA.U !UP1, `(.L_x_67) ;  /* 0x00000001091c7547 */ /* 0x000fea000b800000 */
[----:B01----:R-:W0:Y:S01]  /*1f10*/  LDC.64 R2, c[0x0][0x3b0] ;  /* 0x0000ec00ff027b82 */ /* 0x003e220000000a00 */
[----:B------:R-:W-:Y:S01]  /*1f20*/  IADD3 R7, PT, PT, R0, UR4, RZ ;  /* 0x0000000400077c10 */ /* 0x000fe2000fffe0ff */
[----:B------:R-:W-:Y:S01]  /*1f30*/  IMAD.MOV.U32 R9, RZ, RZ, 0x7fffffff ;  /* 0x7fffffffff097424 */ /* 0x000fe200078e00ff */
[----:B------:R-:W-:-:S03]  /*1f40*/  UIADD3 UR4, UPT, UPT, UR4, 0x2, URZ ;  /* 0x0000000204047890 */ /* 0x000fc6000fffe0ff */
[----:B0-----:R-:W-:-:S05]  /*1f50*/  IMAD.WIDE R2, R7, 0x4, R2 ;  /* 0x0000000407027825 */ /* 0x001fca00078e0202 */
[----:B------:R3:W-:Y:S04]  /*1f60*/  STG.E desc[UR16][R2.64], R9 ;  /* 0x0000000902007986 */ /* 0x0007e8000c101910 */
[----:B------:R3:W-:Y:S02]  /*1f70*/  STG.E desc[UR16][R2.64+0x4], R9 ;  /* 0x0000040902007986 */ /* 0x0007e4000c101910 */
.L_x_67:
[----:B01-3--:R-:W-:Y:S01]  /*1f80*/  @P0 VIADD R3, R0, UR4 ;  /* 0x0000000400030c36 */ /* 0x00bfe20008000000 */
[----:B------:R-:W-:-:S03]  /*1f90*/  @P0 MOV R7, 0x7fffffff ;  /* 0x7fffffff00070802 */ /* 0x000fc60000000f00 */
[----:B--2---:R-:W-:-:S05]  /*1fa0*/  @P0 IMAD.WIDE R2, R3, 0x4, R4 ;  /* 0x0000000403020825 */ /* 0x004fca00078e0204 */
[----:B------:R2:W-:Y:S02]  /*1fb0*/  @P0 STG.E desc[UR16][R2.64], R7 ;  /* 0x0000000702000986 */ /* 0x0005e4000c101910 */
.L_x_56:
[----:B------:R-:W-:Y:S05]  /*1fc0*/  BSYNC.RECONVERGENT B0 ;  /* 0x0000000000007941 */ /* 0x000fea0003800200 */
.L_x_37:
[----:B------:R-:W-:Y:S05]  /*1fd0*/  @!P1 BRA `(.L_x_68) ;  /* 0xffffffe000809947 */ /* 0x000fea000383ffff */
[----:B------:R-:W-:Y:S05]  /*1fe0*/  BSYNC.RECONVERGENT B1 ;  /* 0x0000000000017941 */ /* 0x000fea0003800200 */
.L_x_36:
[----:B------:R-:W-:Y:S05]  /*1ff0*/  EXIT ;  /* 0x000000000000794d */ /* 0x000fea0003800000 */
.L_x_35:
[----:B0-----:R-:W0:Y:S01]  /*2000*/  LDC.64 R2, c[0x0][0x388] ;  /* 0x0000e200ff027b82 */ /* 0x001e220000000a00 */
[----:B-1----:R-:W1:Y:S01]  /*2010*/  LDCU.64 UR8, c[0x0][0x3a0] ;  /* 0x00007400ff0877ac */ /* 0x002e620008000a00 */
[----:B0-----:R-:W-:-:S05]  /*2020*/  IMAD.WIDE R2, R8, 0x4, R2 ;  /* 0x0000000408027825 */ /* 0x001fca00078e0202 */
[----:B--2---:R-:W2:Y:S01]  /*2030*/  LDG.E.CONSTANT R7, desc[UR16][R2.64] ;  /* 0x0000001002077981 */ /* 0x004ea2000c1e9900 */
[----:B-1----:R-:W-:Y:S01]  /*2040*/  IMAD.U32 R6, RZ, RZ, UR8 ;  /* 0x00000008ff067e24 */ /* 0x002fe2000f8e00ff */
[----:B------:R-:W-:Y:S01]  /*2050*/  BSSY.RECONVERGENT B0, `(.L_x_69) ;  /* 0x0000204000007945 */ /* 0x000fe20003800200 */
[----:B------:R-:W-:Y:S01]  /*2060*/  IMAD.MOV.U32 R5, RZ, RZ, R8 ;  /* 0x000000ffff057224 */ /* 0x000fe200078e0008 */
[----:B------:R-:W-:-:S04]  /*2070*/  IADD3 R8, PT, PT, R8, UR5, RZ ;  /* 0x0000000508087c10 */ /* 0x000fc8000fffe0ff */
[----:B------:R-:W-:Y:S02]  /*2080*/  ISETP.GE.AND P1, PT, R8, UR9, PT ;  /* 0x0000000908007c0c */ /* 0x000fe4000bf26270 */
[----:B--2---:R-:W-:-:S04]  /*2090*/  ISETP.GT.AND P0, PT, R7, R6, PT ;  /* 0x000000060700720c */ /* 0x004fc80003f04270 */
[----:B------:R-:W-:-:S04]  /*20a0*/  ISETP.LT.OR P0, PT, R7, 0x2, P0 ;  /* 0x000000020700780c */ /* 0x000fc80000701670 */
[----:B------:R-:W-:-:S04]  /*20b0*/  PLOP3.LUT P0, PT, P0, PT, UP0, 0xea, 0xae ;  /* 0x0000000000ae781c */ /* 0x000fc8000070fd0a */
[----:B------:R-:W-:-:S13]  /*20c0*/  ISETP.GT.OR P0, PT, R7, UR10, P0 ;  /* 0x0000000a07007c0c */ /* 0x000fda0008704670 */
[----:B---34-:R-:W-:Y:S05]  /*20d0*/  @P0 BRA `(.L_x_70) ;  /* 0x0000001c00ec0947 */ /* 0x018fea0003800000 */
[----:B------:R-:W0:Y:S01]  /*20e0*/  LDC.64 R14, c[0x0][0x390] ;  /* 0x0000e400ff0e7b82 */ /* 0x000e220000000a00 */
[----:B------:R-:W-:Y:S01]  /*20f0*/  VIADD R4, R7, UR11 ;  /* 0x0000000b07047c36 */ /* 0x000fe20008000000 */
[----:B------:R-:W-:Y:S04]  /*2100*/  BSSY.RECONVERGENT B1, `(.L_x_71) ;  /* 0x000003e000017945 */ /* 0x000fe80003800200 */
[----:B------:R-:W-:Y:S02]  /*2110*/  ISETP.GE.AND P0, PT, R4, 0x1, PT ;  /* 0x000000010400780c */ /* 0x000fe40003f06270 */
[----:B------:R-:W1:Y:S01]  /*2120*/  LDC.64 R16, c[0x0][0x398] ;  /* 0x0000e600ff107b82 */ /* 0x000e620000000a00 */
[----:B0-----:R-:W-:-:S04]  /*2130*/  IMAD.WIDE R14, R5, 0x4, R14 ;  /* 0x00000004050e7825 */ /* 0x001fc800078e020e */
[----:B-1----:R-:W-:-:S06]  /*2140*/  IMAD.WIDE R16, R5, 0x4, R16 ;  /* 0x0000000405107825 */ /* 0x002fcc00078e0210 */
[----:B------:R-:W-:Y:S05]  /*2150*/  @!P0 BRA `(.L_x_72) ;  /* 0x0000000000e08947 */ /* 0x000fea0003800000 */
[C---:B------:R-:W-:Y:S01]  /*2160*/  ISETP.GE.U32.AND P0, PT, R4.reuse, 0x8, PT ;  /* 0x000000080400780c */ /* 0x040fe20003f06070 */
[----:B------:R-:W-:Y:S01]  /*2170*/  BSSY.RECONVERGENT B2, `(.L_x_73) ;  /* 0x0000016000027945 */ /* 0x000fe20003800200 */
[----:B------:R-:W-:Y:S01]  /*2180*/  LOP3.LUT R12, R4, 0x7, RZ, 0xc0, !PT ;  /* 0x00000007040c7812 */ /* 0x000fe200078ec0ff */
[----:B------:R-:W-:-:S03]  /*2190*/  IMAD.MOV.U32 R0, RZ, RZ, RZ ;  /* 0x000000ffff007224 */ /* 0x000fc600078e00ff */
[----:B------:R-:W-:-:S07]  /*21a0*/  ISETP.NE.AND P2, PT, R12, RZ, PT ;  /* 0x000000ff0c00720c */ /* 0x000fce0003f45270 */
[----:B------:R-:W-:Y:S06]  /*21b0*/  @!P0 BRA `(.L_x_74) ;  /* 0x0000000000448947 */ /* 0x000fec0003800000 */
[----:B------:R-:W0:Y:S01]  /*21c0*/  LDC.64 R10, c[0x0][0x3b0] ;  /* 0x0000ec00ff0a7b82 */ /* 0x000e220000000a00 */
[----:B------:R-:W-:Y:S01]  /*21d0*/  HFMA2 R9, -RZ, RZ, 0, 0 ;  /* 0x00000000ff097431 */ /* 0x000fe200000001ff */
[----:B------:R-:W-:Y:S01]  /*21e0*/  LOP3.LUT R0, R4, 0x7ffffff8, RZ, 0xc0, !PT ;  /* 0x7ffffff804007812 */ /* 0x000fe200078ec0ff */
[----:B------:R-:W-:-:S07]  /*21f0*/  IMAD.MOV.U32 R13, RZ, RZ, 0x7fffffff ;  /* 0x7fffffffff0d7424 */ /* 0x000fce00078e00ff */
.L_x_75:
[----:B-1----:R-:W-:Y:S02]  /*2200*/  IMAD R3, R5, R6, R9 ;  /* 0x0000000605037224 */ /* 0x002fe400078e0209 */
[----:B------:R-:W-:Y:S02]  /*2210*/  VIADD R9, R9, 0x8 ;  /* 0x0000000809097836 */ /* 0x000fe40000000000 */
[----:B0-----:R-:W-:-:S03]  /*2220*/  IMAD.WIDE R2, R3, 0x4, R10 ;  /* 0x0000000403027825 */ /* 0x001fc600078e020a */
[----:B------:R-:W-:Y:S02]  /*2230*/  ISETP.NE.AND P0, PT, R9, R0, PT ;  /* 0x000000000900720c */ /* 0x000fe40003f05270 */
        /* <DEDUP_REMOVED lines=8> */
[----:B------:R-:W-:Y:S05]  /*22c0*/  @P0 BRA `(.L_x_75) ;  /* 0xfffffffc00cc0947 */ /* 0x000fea000383ffff */
.L_x_74:
[----:B------:R-:W-:Y:S05]  /*22d0*/  BSYNC.RECONVERGENT B2 ;  /* 0x0000000000027941 */ /* 0x000fea0003800200 */
.L_x_73:
[----:B------:R-:W-:Y:S05]  /*22e0*/  @!P2 BRA `(.L_x_72) ;  /* 0x00000000007ca947 */ /* 0x000fea0003800000 */
[----:B------:R-:W-:Y:S01]  /*22f0*/  ISETP.GE.U32.AND P0, PT, R12, 0x4, PT ;  /* 0x000000040c00780c */ /* 0x000fe20003f06070 */
[----:B------:R-:W-:Y:S01]  /*2300*/  BSSY.RECONVERGENT B2, `(.L_x_76) ;  /* 0x000000d000027945 */ /* 0x000fe20003800200 */
[----:B------:R-:W-:-:S04]  /*2310*/  LOP3.LUT R10, R4, 0x3, RZ, 0xc0, !PT ;  /* 0x00000003040a7812 */ /* 0x000fc800078ec0ff */
[----:B------:R-:W-:-:S07]  /*2320*/  ISETP.NE.AND P2, PT, R10, RZ, PT ;  /* 0x000000ff0a00720c */ /* 0x000fce0003f45270 */
[----:B------:R-:W-:Y:S06]  /*2330*/  @!P0 BRA `(.L_x_77) ;  /* 0x0000000000248947 */ /* 0x000fec0003800000 */
[----:B-1----:R-:W0:Y:S01]  /*2340*/  LDC.64 R2, c[0x0][0x3b0] ;  /* 0x0000ec00ff027b82 */ /* 0x002e220000000a00 */
[----:B------:R-:W-:Y:S01]  /*2350*/  IMAD R9, R5, R6, R0 ;  /* 0x0000000605097224 */ /* 0x000fe200078e0200 */
[----:B------:R-:W-:Y:S01]  /*2360*/  MOV R11, 0x7fffffff ;  /* 0x7fffffff000b7802 */ /* 0x000fe20000000f00 */
[----:B------:R-:W-:Y:S02]  /*2370*/  VIADD R0, R0, 0x4 ;  /* 0x0000000400007836 */ /* 0x000fe40000000000 */
[----:B0-----:R-:W-:-:S05]  /*2380*/  IMAD.WIDE R2, R9, 0x4, R2 ;  /* 0x0000000409027825 */ /* 0x001fca00078e0202 */
[----:B------:R0:W-:Y:S04]  /*2390*/  STG.E desc[UR16][R2.64], R11 ;  /* 0x0000000b02007986 */ /* 0x0001e8000c101910 */
[----:B------:R0:W-:Y:S04]  /*23a0*/  STG.E desc[UR16][R2.64+0x4], R11 ;  /* 0x0000040b02007986 */ /* 0x0001e8000c101910 */
[----:B------:R0:W-:Y:S04]  /*23b0*/  STG.E desc[UR16][R2.64+0x8], R11 ;  /* 0x0000080b02007986 */ /* 0x0001e8000c101910 */
[----:B------:R0:W-:Y:S02]  /*23c0*/  STG.E desc[UR16][R2.64+0xc], R11 ;  /* 0x00000c0b02007986 */ /* 0x0001e4000c101910 */
.L_x_77:
[----:B------:R-:W-:Y:S05]  /*23d0*/  BSYNC.RECONVERGENT B2 ;  /* 0x0000000000027941 */ /* 0x000fea0003800200 */
.L_x_76:
[----:B------:R-:W-:Y:S05]  /*23e0*/  @!P2 BRA `(.L_x_72) ;  /* 0x00000000003ca947 */ /* 0x000fea0003800000 */
[----:B01----:R-:W-:Y:S02]  /*23f0*/  LOP3.LUT R2, R4, 0x1, RZ, 0xc0, !PT ;  /* 0x0000000104027812 */ /* 0x003fe400078ec0ff */
[----:B------:R-:W-:Y:S02]  /*2400*/  ISETP.NE.AND P0, PT, R10, 0x1, PT ;  /* 0x000000010a00780c */ /* 0x000fe40003f05270 */
[----:B------:R-:W-:-:S11]  /*2410*/  ISETP.NE.U32.AND P2, PT, R2, 0x1, PT ;  /* 0x000000010200780c */ /* 0x000fd60003f45070 */
[----:B------:R-:W0:Y:S01]  /*2420*/  @P0 LDC.64 R2, c[0x0][0x3b0] ;  /* 0x0000ec00ff020b82 */ /* 0x000e220000000a00 */
[----:B------:R-:W-:Y:S01]  /*2430*/  @P0 IMAD R11, R5, R6, R0 ;  /* 0x00000006050b0224 */ /* 0x000fe200078e0200 */
[----:B------:R-:W-:Y:S01]  /*2440*/  @P0 MOV R19, 0x7fffffff ;  /* 0x7fffffff00130802 */ /* 0x000fe20000000f00 */
[----:B------:R-:W-:-:S04]  /*2450*/  @P0 VIADD R0, R0, 0x2 ;  /* 0x0000000200000836 */ /* 0x000fc80000000000 */
[----:B------:R-:W-:Y:S01]  /*2460*/  @!P2 IMAD R9, R5, R6, R0 ;  /* 0x000000060509a224 */ /* 0x000fe200078e0200 */
[----:B------:R-:W1:Y:S01]  /*2470*/  @!P2 LDC.64 R12, c[0x0][0x3b0] ;  /* 0x0000ec00ff0cab82 */ /* 0x000e620000000a00 */
[----:B0-----:R-:W-:-:S05]  /*2480*/  @P0 IMAD.WIDE R10, R11, 0x4, R2 ;  /* 0x000000040b0a0825 */ /* 0x001fca00078e0202 */
[----:B------:R2:W-:Y:S01]  /*2490*/  @P0 STG.E desc[UR16][R10.64], R19 ;  /* 0x000000130a000986 */ /* 0x0005e2000c101910 */
[----:B-1----:R-:W-:-:S03]  /*24a0*/  @!P2 IMAD.WIDE R2, R9, 0x4, R12 ;  /* 0x000000040902a825 */ /* 0x002fc600078e020c */
[----:B------:R2:W-:Y:S01]  /*24b0*/  @P0 STG.E desc[UR16][R10.64+0x4], R19 ;  /* 0x000004130a000986 */ /* 0x0005e2000c101910 */
[----:B------:R-:W-:-:S05]  /*24c0*/  @!P2 IMAD.MOV.U32 R9, RZ, RZ, 0x7fffffff ;  /* 0x7fffffffff09a424 */ /* 0x000fca00078e00ff */
[----:B------:R2:W-:Y:S02]  /*24d0*/  @!P2 STG.E desc[UR16][R2.64], R9 ;  /* 0x000000090200a986 */ /* 0x0005e4000c101910 */
.L_x_72:
[----:B------:R-:W-:Y:S05]  /*24e0*/  BSYNC.RECONVERGENT B1 ;  /* 0x0000000000017941 */ /* 0x000fea0003800200 */
.L_x_71:
[C---:B------:R-:W-:Y:S01]  /*24f0*/  IADD3 R0, PT, PT, R7.reuse, -0x2, RZ ;  /* 0xfffffffe07007810 */ /* 0x040fe20007ffe0ff */
[----:B012---:R-:W-:Y:S01]  /*2500*/  VIADD R3, R7, 0xffffffff ;  /* 0xffffffff07037836 */ /* 0x007fe20000000000 */
[----:B------:R-:W-:Y:S01]  /*2510*/  BSSY.RECONVERGENT B1, `(.L_x_78) ;  /* 0x0000070000017945 */ /* 0x000fe20003800200 */
[----:B------:R-:W-:Y:S02]  /*2520*/  CS2R R56, SRZ ;  /* 0x0000000000387805 */ /* 0x000fe4000001ff00 */
[----:B------:R-:W-:Y:S01]  /*2530*/  ISETP.GE.U32.AND P0, PT, R0, 0xf, PT ;  /* 0x0000000f0000780c */ /* 0x000fe20003f06070 */
[----:B------:R-:W-:Y:S01]  /*2540*/  IMAD.MOV.U32 R0, RZ, RZ, RZ ;  /* 0x000000ffff007224 */ /* 0x000fe200078e00ff */
[----:B------:R-:W-:Y:S02]  /*2550*/  LOP3.LUT R2, R3, 0xf, RZ, 0xc0, !PT ;  /* 0x0000000f03027812 */ /* 0x000fe400078ec0ff */
[----:B------:R-:W-:Y:S02]  /*2560*/  CS2R R20, SRZ ;  /* 0x0000000000147805 */ /* 0x000fe4000001ff00 */
[----:B------:R-:W-:-:S07]  /*2570*/  ISETP.NE.AND P2, PT, R2, RZ, PT ;  /* 0x000000ff0200720c */ /* 0x000fce0003f45270 */
[----:B------:R-:W-:Y:S06]  /*2580*/  @!P0 BRA `(.L_x_79) ;  /* 0x0000000400a08947 */ /* 0x000fec0003800000 */
[----:B------:R-:W0:Y:S01]  /*2590*/  LDC.64 R18, c[0x0][0x380] ;  /* 0x0000e000ff127b82 */ /* 0x000e220000000a00 */
[----:B------:R-:W-:Y:S01]  /*25a0*/  LOP3.LUT R0, R3, 0xfffffff0, RZ, 0xc0, !PT ;  /* 0xfffffff003007812 */ /* 0x000fe200078ec0ff */
[----:B------:R-:W-:Y:S01]  /*25b0*/  IMAD.MOV.U32 R9, RZ, RZ, RZ ;  /* 0x000000ffff097224 */ /* 0x000fe200078e00ff */
[----:B------:R-:W-:-:S07]  /*25c0*/  CS2R R56, SRZ ;  /* 0x0000000000387805 */ /* 0x000fce000001ff00 */
.L_x_80:
[----:B------:R-:W-:-:S05]  /*25d0*/  IADD3 R31, PT, PT, R9, UR6, RZ ;  /* 0x00000006091f7c10 */ /* 0x000fca000fffe0ff */
[----:B0-----:R-:W-:-:S05]  /*25e0*/  IMAD.WIDE.U32 R30, R31, 0x4, R18 ;  /* 0x000000041f1e7825 */ /* 0x001fca00078e0012 */
[----:B------:R-:W2:Y:S04]  /*25f0*/  LDG.E.CONSTANT R68, desc[UR16][R30.64] ;  /* 0x000000101e447981 */ /* 0x000ea8000c1e9900 */
[----:B------:R-:W3:Y:S04]  /*2600*/  LDG.E.CONSTANT R52, desc[UR16][R30.64+0x4] ;  /* 0x000004101e347981 */ /* 0x000ee8000c1e9900 */
[----:B------:R-:W4:Y:S04]  /*2610*/  LDG.E.CONSTANT R67, desc[UR16][R30.64+0x8] ;  /* 0x000008101e437981 */ /* 0x000f28000c1e9900 */
        /* <DEDUP_REMOVED lines=24> */
[C---:B------:R-:W-:Y:S01]  /*27a0*/  VIADD R34, R9.reuse, 0x8 ;  /* 0x0000000809227836 */ /* 0x040fe20000000000 */
[C---:B------:R-:W-:Y:S01]  /*27b0*/  IADD3 R48, PT, PT, R9.reuse, 0xf, RZ ;  /* 0x0000000f09307810 */ /* 0x040fe20007ffe0ff */
[C---:B------:R-:W-:Y:S01]  /*27c0*/  VIADD R38, R9.reuse, 0xa ;  /* 0x0000000a09267836 */ /* 0x040fe20000000000 */
[----:B------:R-:W-:Y:S01]  /*27d0*/  I2F.F64.U32 R22, R22 ;  /* 0x0000001600167312 */ /* 0x000fe20000201800 */
[----:B------:R-:W-:-:S02]  /*27e0*/  VIADD R42, R9, 0xc ;  /* 0x0000000c092a7836 */ /* 0x000fc40000000000 */
[C---:B------:R-:W-:Y:S02]  /*27f0*/  VIADD R46, R9.reuse, 0xe ;  /* 0x0000000e092e7836 */ /* 0x040fe40000000000 */
[----:B------:R-:W-:-:S03]  /*2800*/  VIADD R9, R9, 0x10 ;  /* 0x0000001009097836 */ /* 0x000fc60000000000 */
[----:B------:R-:W-:Y:S02]  /*2810*/  I2F.F64.U32 R24, R24 ;  /* 0x0000001800187312 */ /* 0x000fe40000201800 */
[----:B------:R-:W-:-:S06]  /*2820*/  ISETP.NE.AND P0, PT, R9, R0, PT ;  /* 0x000000000900720c */ /* 0x000fcc0003f05270 */
        /* <DEDUP_REMOVED lines=62> */
.L_x_79:
[----:B------:R-:W-:Y:S05]  /*2c10*/  BSYNC.RECONVERGENT B1 ;  /* 0x0000000000017941 */ /* 0x000fea0003800200 */
.L_x_78:
[----:B------:R-:W-:Y:S04]  /*2c20*/  BSSY.RECONVERGENT B1, `(.L_x_81) ;  /* 0x0000088000017945 */ /* 0x000fe80003800200 */
[----:B------:R-:W-:Y:S05]  /*2c30*/  @!P2 BRA `(.L_x_82) ;  /* 0x000000080018a947 */ /* 0x000fea0003800000 */
[----:B------:R-:W-:Y:S01]  /*2c40*/  ISETP.GE.U32.AND P0, PT, R2, 0x8, PT ;  /* 0x000000080200780c */ /* 0x000fe20003f06070 */
[----:B------:R-:W-:Y:S01]  /*2c50*/  BSSY.RECONVERGENT B2, `(.L_x_83) ;  /* 0x000003d000027945 */ /* 0x000fe20003800200 */
[----:B------:R-:W-:-:S04]  /*2c60*/  LOP3.LUT R29, R3, 0x7, RZ, 0xc0, !PT ;  /* 0x00000007031d7812 */ /* 0x000fc800078ec0ff */
[----:B------:R-:W-:-:S07]  /*2c70*/  ISETP.NE.AND P2, PT, R29, RZ, PT ;  /* 0x000000ff1d00720c */ /* 0x000fce0003f45270 */
[----:B------:R-:W-:Y:S06]  /*2c80*/  @!P0 BRA `(.L_x_84) ;  /* 0x0000000000e48947 */ /* 0x000fec0003800000 */
[----:B------:R-:W0:Y:S01]  /*2c90*/  LDC.64 R10, c[0x0][0x380] ;  /* 0x0000e000ff0a7b82 */ /* 0x000e220000000a00 */
[----:B------:R-:W1:Y:S01]  /*2ca0*/  LDCU UR4, c[0x0][0x3a8] ;  /* 0x00007500ff0477ac */ /* 0x000e620008000800 */
[----:B------:R-:W2:Y:S01]  /*2cb0*/  LDCU.64 UR8, c[0x0][0x380] ;  /* 0x00007000ff0877ac */ /* 0x000ea20008000a00 */
[C---:B-1----:R-:W-:Y:S02]  /*2cc0*/  IADD3 R9, PT, PT, R0.reuse, UR4, RZ ;  /* 0x0000000400097c10 */ /* 0x042fe4000fffe0ff */
[----:B------:R-:W-:-:S03]  /*2cd0*/  IADD3 R2, P0, PT, R0, UR4, RZ ;  /* 0x0000000400027c10 */ /* 0x000fc6000ff1e0ff */
[----:B0-----:R-:W-:-:S04]  /*2ce0*/  IMAD.WIDE.U32 R10, R9, 0x4, R10 ;  /* 0x00000004090a7825 */ /* 0x001fc800078e000a */
[----:B------:R-:W-:Y:S01]  /*2cf0*/  IMAD.X R9, RZ, RZ, RZ, P0 ;  /* 0x000000ffff097224 */ /* 0x000fe200000e06ff */
[C---:B--2---:R-:W-:Y:S01]  /*2d00*/  LEA R12, P0, R2.reuse, UR8, 0x2 ;  /* 0x00000008020c7c11 */ /* 0x044fe2000f8010ff */
[----:B------:R0:W2:Y:S03]  /*2d10*/  LDG.E.CONSTANT R32, desc[UR16][R10.64] ;  /* 0x000000100a207981 */ /* 0x0000a6000c1e9900 */
        /* <DEDUP_REMOVED lines=8> */
[C---:B------:R-:W-:Y:S01]  /*2da0*/  IADD3 R30, PT, PT, R0.reuse, 0x1, RZ ;  /* 0x00000001001e7810 */ /* 0x040fe20007ffe0ff */
[C---:B------:R-:W-:Y:S01]  /*2db0*/  VIADD R26, R0.reuse, 0x2 ;  /* 0x00000002001a7836 */ /* 0x040fe20000000000 */
[C---:B------:R-:W-:Y:S01]  /*2dc0*/  IADD3 R24, PT, PT, R0.reuse, 0x3, RZ ;  /* 0x0000000300187810 */ /* 0x040fe20007ffe0ff */
[C---:B------:R-:W-:Y:S01]  /*2dd0*/  VIADD R22, R0.reuse, 0x4 ;  /* 0x0000000400167836 */ /* 0x040fe20000000000 */
[----:B------:R-:W-:-:S02]  /*2de0*/  IADD3 R18, PT, PT, R0, 0x5, RZ ;  /* 0x0000000500127810 */ /* 0x000fc40007ffe0ff */
[----:B------:R-:W-:Y:S01]  /*2df0*/  I2F.F64.U32 R30, R30 ;  /* 0x0000001e001e7312 */ /* 0x000fe20000201800 */
[C---:B0-----:R-:W-:Y:S01]  /*2e00*/  IADD3 R10, PT, PT, R0.reuse, 0x7, RZ ;  /* 0x00000007000a7810 */ /* 0x041fe20007ffe0ff */
[C---:B-1----:R-:W-:Y:S02]  /*2e10*/  VIADD R12, R0.reuse, 0x6 ;  /* 0x00000006000c7836 */ /* 0x042fe40000000000 */
[----:B------:R-:W-:-:S04]  /*2e20*/  VIADD R0, R0, 0x8 ;  /* 0x0000000800007836 */ /* 0x000fc80000000000 */
        /* <DEDUP_REMOVED lines=31> */
.L_x_84:
[----:B------:R-:W-:Y:S05]  /*3020*/  BSYNC.RECONVERGENT B2 ;  /* 0x0000000000027941 */ /* 0x000fea0003800200 */
.L_x_83:
        /* <DEDUP_REMOVED lines=19> */
[C---:B------:R-:W-:Y:S01]  /*3160*/  IADD3 R9, PT, PT, R0.reuse, 0x1, RZ ;  /* 0x0000000100097810 */ /* 0x040fe20007ffe0ff */
[C---:B------:R-:W-:Y:S01]  /*3170*/  VIADD R24, R0.reuse, 0x2 ;  /* 0x0000000200187836 */ /* 0x040fe20000000000 */
[C---:B------:R-:W-:Y:S01]  /*3180*/  IADD3 R26, PT, PT, R0.reuse, 0x3, RZ ;  /* 0x00000003001a7810 */ /* 0x040fe20007ffe0ff */
[----:B------:R-:W-:Y:S01]  /*3190*/  VIADD R0, R0, 0x4 ;  /* 0x0000000400007836 */ /* 0x000fe20000000000 */
        /* <DEDUP_REMOVED lines=16> */
.L_x_86:
[----:B------:R-:W-:Y:S05]  /*32a0*/  BSYNC.RECONVERGENT B2 ;  /* 0x0000000000027941 */ /* 0x000fea0003800200 */
.L_x_85:
[----:B------:R-:W-:Y:S05]  /*32b0*/  @!P2 BRA `(.L_x_82) ;  /* 0x000000000078a947 */ /* 0x000fea0003800000 */
[----:B------:R-:W0:Y:S08]  /*32c0*/  LDC R23, c[0x0][0x3a8] ;  /* 0x0000ea00ff177b82 */ /* 0x000e300000000800 */
[----:B------:R-:W1:Y:S01]  /*32d0*/  LDC.64 R10, c[0x0][0x380] ;  /* 0x0000e000ff0a7b82 */ /* 0x000e620000000a00 */
[----:B0-----:R-:W-:-:S05]  /*32e0*/  IADD3 R9, PT, PT, R0, R23, RZ ;  /* 0x0000001700097210 */ /* 0x001fca0007ffe0ff */
[----:B-1----:R-:W-:-:S06]  /*32f0*/  IMAD.WIDE.U32 R10, R9, 0x4, R10 ;  /* 0x00000004090a7825 */ /* 0x002fcc00078e000a */
        /* <DEDUP_REMOVED lines=9> */
[----:B------:R-:W-:-:S04]  /*3390*/  IADD3 R2, P0, PT, R0, R23, RZ ;  /* 0x0000001700027210 */ /* 0x000fc80007f1e0ff */
[----:B------:R-:W-:Y:S02]  /*33a0*/  IADD3.X R9, PT, PT, RZ, RZ, RZ, P0, !PT ;  /* 0x000000ffff097210 */ /* 0x000fe400007fe4ff */
[----:B0-----:R-:W-:-:S04]  /*33b0*/  LEA R22, P0, R2, UR8, 0x2 ;  /* 0x0000000802167c11 */ /* 0x001fc8000f8010ff */
[----:B------:R-:W-:Y:S02]  /*33c0*/  LEA.HI.X R23, R2, UR9, R9, 0x2, P0 ;  /* 0x0000000902177c11 */ /* 0x000fe400080f1409 */
[----:B------:R-:W-:-:S03]  /*33d0*/  ISETP.NE.AND P0, PT, R3, 0x2, PT ;  /* 0x000000020300780c */ /* 0x000fc60003f05270 */
[----:B------:R-:W2:Y:S10]  /*33e0*/  LDG.E.CONSTANT R2, desc[UR16][R22.64+0x4] ;  /* 0x0000041016027981 */ /* 0x000eb4000c1e9900 */
[----:B------:R-:W3:Y:S01]  /*33f0*/  @P0 LDG.E.CONSTANT R12, desc[UR16][R22.64+0x8] ;  /* 0x00000810160c0981 */ /* 0x000ee2000c1e9900 */
[C---:B------:R-:W-:Y:S01]  /*3400*/  VIADD R10, R0.reuse, 0x2 ;  /* 0x00000002000a7836 */ /* 0x040fe20000000000 */
[----:B------:R-:W-:-:S05]  /*3410*/  @P0 IADD3 R18, PT, PT, R0, 0x3, RZ ;  /* 0x0000000300120810 */ /* 0x000fca0007ffe0ff */
        /* <DEDUP_REMOVED lines=8> */
.L_x_82:
[----:B------:R-:W-:Y:S05]  /*34a0*/  BSYNC.RECONVERGENT B1 ;  /* 0x0000000000017941 */ /* 0x000fea0003800200 */
.L_x_81:
[----:B------:R-:W-:-:S13]  /*34b0*/  ISETP.GE.AND P0, PT, R4, R6, PT ;  /* 0x000000060400720c */ /* 0x000fda0003f06270 */
[----:B------:R-:W-:Y:S05]  /*34c0*/  @P0 BRA `(.L_x_70) ;  /* 0x0000000800f00947 */ /* 0x000fea0003800000 */
[----:B------:R-:W0:Y:S01]  /*34d0*/  LDCU.64 UR8, c[0x0][0x380] ;  /* 0x00007000ff0877ac */ /* 0x000e220008000a00 */
[----:B------:R-:W2:Y:S01]  /*34e0*/  LDG.E.CONSTANT R14, desc[UR16][R14.64] ;  /* 0x000000100e0e7981 */ /* 0x000ea2000c1e9900 */
[----:B------:R-:W1:Y:S03]  /*34f0*/  LDC.64 R10, c[0x0][0x3b0] ;  /* 0x0000ec00ff0a7b82 */ /* 0x000e660000000a00 */
[----:B------:R-:W3:Y:S05]  /*3500*/  LDG.E.CONSTANT R16, desc[UR16][R16.64] ;  /* 0x0000001010107981 */ /* 0x000eea000c1e9900 */
[----:B------:R-:W4:Y:S01]  /*3510*/  LDC.64 R12, c[0x0][0x380] ;  /* 0x0000e000ff0c7b82 */ /* 0x000f220000000a00 */
[----:B0-----:R-:W-:Y:S01]  /*3520*/  MOV R27, UR9 ;  /* 0x00000009001b7c02 */ /* 0x001fe20008000f00 */
[----:B------:R-:W-:-:S04]  /*3530*/  IMAD.U32 R26, RZ, RZ, UR8 ;  /* 0x00000008ff1a7e24 */ /* 0x000fc8000f8e00ff */
[----:B------:R-:W-:-:S06]  /*3540*/  IMAD.WIDE.U32 R28, R4, 0x4, R26 ;  /* 0x00000004041c7825 */ /* 0x000fcc00078e001a */
[----:B------:R-:W5:Y:S01]  /*3550*/  LDG.E.CONSTANT R28, desc[UR16][R28.64] ;  /* 0x000000101c1c7981 */ /* 0x000f62000c1e9900 */
[----:B------:R-:W-:Y:S01]  /*3560*/  ISETP.GE.AND P0, PT, R4, R6, PT ;  /* 0x000000060400720c */ /* 0x000fe20003f06270 */
[----:B------:R0:W0:Y:S01]  /*3570*/  I2F.F64.U32 R2, R7 ;  /* 0x0000000700027312 */ /* 0x0000220000201800 */
[----:B------:R-:W-:Y:S07]  /*3580*/  BSSY.RELIABLE B1, `(.L_x_87) ;  /* 0x0000098000017945 */ /* 0x000fee0003800100 */
[----:B--2---:R2:W0:Y:S08]  /*3590*/  F2F.F64.F32 R18, R14 ;  /* 0x0000000e00127310 */ /* 0x0044300000201800 */
[----:B---3--:R2:W3:Y:S08]  /*35a0*/  F2F.F64.F32 R22, R16 ;  /* 0x0000001000167310 */ /* 0x0084f00000201800 */
[----:B-----5:R2:W0:Y:S01]  /*35b0*/  F2F.F64.F32 R24, R28 ;  /* 0x0000001c00187310 */ /* 0x0204220000201800 */
[----:B-1-34-:R-:W-:Y:S05]  /*35c0*/  @P0 BRA `(.L_x_88) ;  /* 0x00000008004c0947 */ /* 0x01afea0003800000 */
[----:B------:R-:W-:Y:S01]  /*35d0*/  IMAD.IADD R0, R6, 0x1, -R4 ;  /* 0x0000000106007824 */ /* 0x000fe200078e0a04 */
[----:B------:R-:W-:Y:S01]  /*35e0*/  BSSY.RECONVERGENT B2, `(.L_x_89) ;  /* 0x000005f000027945 */ /* 0x000fe20003800200 */
[----:B------:R-:W-:-:S03]  /*35f0*/  PLOP3.LUT P0, PT, PT, PT, PT, 0x80, 0x8 ;  /* 0x000000000008781c */ /* 0x000fc60003f0f070 */
[----:B------:R-:W-:-:S13]  /*3600*/  ISETP.GT.AND P2, PT, R0, 0x3, PT ;  /* 0x000000030000780c */ /* 0x000fda0003f44270 */
[----:B------:R-:W-:Y:S05]  /*3610*/  @!P2 BRA `(.L_x_90) ;  /* 0x00000004006ca947 */ /* 0x000fea0003800000 */
[----:B--2---:R-:W1:Y:S01]  /*3620*/  LDC.64 R14, c[0x0][0x3b0] ;  /* 0x0000ec00ff0e7b82 */ /* 0x004e620000000a00 */
[----:B------:R-:W-:Y:S02]  /*3630*/  PLOP3.LUT P0, PT, PT, PT, PT, 0x8, 0x80 ;  /* 0x000000000080781c */ /* 0x000fe40003f0e170 */
[----:B------:R-:W-:-:S11]  /*3640*/  IADD3 R0, PT, PT, R6, -0x3, RZ ;  /* 0xfffffffd06007810 */ /* 0x000fd60007ffe0ff */
.L_x_91:
[----:B------:R-:W2:Y:S01]  /*3650*/  LDCU UR4, c[0x0][0x3a0] ;  /* 0x00007400ff0477ac */ /* 0x000ea20008000800 */
[C---:B------:R-:W-:Y:S02]  /*3660*/  VIADD R9, R4.reuse, 0x1 ;  /* 0x0000000104097836 */ /* 0x040fe40000000000 */
[----:B------:R-:W-:Y:S01]  /*3670*/  IMAD.IADD R29, R4, 0x1, -R7 ;  /* 0x00000001041d7824 */ /* 0x000fe200078e0a07 */
[----:B------:R-:W3:Y:S01]  /*3680*/  LDCU.64 UR8, c[0x0][0x380] ;  /* 0x00007000ff0877ac */ /* 0x000ee20008000a00 */
[----:B--2---:R-:W-:Y:S02]  /*3690*/  MOV R6, UR4 ;  /* 0x0000000400067c02 */ /* 0x004fe40008000f00 */
[----:B---3--:R-:W-:Y:S01]  /*36a0*/  MOV R26, UR8 ;  /* 0x00000008001a7c02 */ /* 0x008fe20008000f00 */
[----:B------:R-:W-:Y:S01]  /*36b0*/  IMAD.U32 R27, RZ, RZ, UR9 ;  /* 0x00000009ff1b7e24 */ /* 0x000fe2000f8e00ff */
[----:B------:R-:W-:-:S03]  /*36c0*/  ISETP.GE.AND P2, PT, R9, R6, PT ;  /* 0x000000060900720c */ /* 0x000fc60003f46270 */
[----:B------:R-:W-:Y:S01]  /*36d0*/  IMAD.WIDE R28, R29, 0x4, R26 ;  /* 0x000000041d1c7825 */ /* 0x000fe200078e021a */
[----:B------:R-:W-:-:S04]  /*36e0*/  IADD3 R17, PT, PT, R4, 0x2, RZ ;  /* 0x0000000204117810 */ /* 0x000fc80007ffe0ff */
[----:B----4-:R2:W3:Y:S01]  /*36f0*/  LDG.E.CONSTANT R30, desc[UR16][R28.64+0x4] ;  /* 0x000004101c1e7981 */ /* 0x0104e2000c1e9900 */
[----:B------:R-:W-:Y:S01]  /*3700*/  ISETP.GE.AND P3, PT, R17, R6, PT ;  /* 0x000000061100720c */ /* 0x000fe20003f66270 */
[----:B------:R-:W-:-:S03]  /*3710*/  IMAD.IADD R35, R9, 0x1, -R7 ;  /* 0x0000000109237824 */ /* 0x000fc600078e0a07 */
[----:B------:R-:W-:-:S05]  /*3720*/  @!P2 IMAD.WIDE.U32 R32, R4, 0x4, R26 ;  /* 0x000000040420a825 */ /* 0x000fca00078e001a */
[----:B------:R-:W4:Y:S01]  /*3730*/  @!P2 LDG.E.CONSTANT R44, desc[UR16][R32.64+0x4] ;  /* 0x00000410202ca981 */ /* 0x000f22000c1e9900 */
[----:B------:R-:W-:Y:S01]  /*3740*/  IMAD.WIDE R34, R35, 0x4, R26 ;  /* 0x0000000423227825 */ /* 0x000fe200078e021a */
[----:B------:R-:W-:-:S04]  /*3750*/  IADD3 R31, PT, PT, R4, 0x3, RZ ;  /* 0x00000003041f7810 */ /* 0x000fc80007ffe0ff */
[----:B------:R5:W4:Y:S01]  /*3760*/  LDG.E.CONSTANT R45, desc[UR16][R34.64+0x4] ;  /* 0x00000410222d7981 */ /* 0x000b22000c1e9900 */
[----:B------:R-:W-:Y:S01]  /*3770*/  @!P3 IMAD.WIDE.U32 R36, R9, 0x4, R26 ;  /* 0x000000040924b825 */ /* 0x000fe200078e001a */
[----:B------:R-:W-:-:S03]  /*3780*/  ISETP.GE.AND P4, PT, R31, R6, PT ;  /* 0x000000061f00720c */ /* 0x000fc60003f86270 */
[----:B------:R-:W-:Y:S01]  /*3790*/  IMAD.IADD R39, R17, 0x1, -R7 ;  /* 0x0000000111277824 */ /* 0x000fe200078e0a07 */
[----:B------:R-:W4:Y:S03]  /*37a0*/  @!P3 LDG.E.CONSTANT R46, desc[UR16][R36.64+0x4] ;  /* 0x00000410242eb981 */ /* 0x000f26000c1e9900 */
[----:B------:R-:W-:-:S05]  /*37b0*/  IMAD.WIDE R38, R39, 0x4, R26 ;  /* 0x0000000427267825 */ /* 0x000fca00078e021a */
[----:B------:R1:W4:Y:S01]  /*37c0*/  LDG.E.CONSTANT R47, desc[UR16][R38.64+0x4] ;  /* 0x00000410262f7981 */ /* 0x000322000c1e9900 */
[----:B------:R-:W-:-:S05]  /*37d0*/  @!P4 IMAD.WIDE.U32 R40, R17, 0x4, R26 ;  /* 0x000000041128c825 */ /* 0x000fca00078e001a */
[----:B------:R-:W4:Y:S01]  /*37e0*/  @!P4 LDG.E.CONSTANT R48, desc[UR16][R40.64+0x4] ;  /* 0x000004102830c981 */ /* 0x000f22000c1e9900 */
[----:B--2---:R-:W-:Y:S01]  /*37f0*/  IADD3 R29, PT, PT, R4, 0x4, RZ ;  /* 0x00000004041d7810 */ /* 0x004fe20007ffe0ff */
[----:B-----5:R-:W-:-:S03]  /*3800*/  IMAD.IADD R35, R31, 0x1, -R7 ;  /* 0x000000011f237824 */ /* 0x020fc600078e0a07 */
[----:B------:R-:W-:Y:S01]  /*3810*/  ISETP.GE.AND P5, PT, R29, R6, PT ;  /* 0x000000061d00720c */ /* 0x000fe20003fa6270 */
[----:B------:R-:W-:-:S05]  /*3820*/  IMAD.WIDE R34, R35, 0x4, R26 ;  /* 0x0000000423227825 */ /* 0x000fca00078e021a */
[----:B------:R2:W5:Y:S07]  /*3830*/  LDG.E.CONSTANT R28, desc[UR16][R34.64+0x4] ;  /* 0x00000410221c7981 */ /* 0x00056e000c1e9900 */
[----:B------:R-:W-:-:S05]  /*3840*/  @!P5 IMAD.WIDE.U32 R42, R31, 0x4, R26 ;  /* 0x000000041f2ad825 */ /* 0x000fca00078e001a */
[----:B------:R2:W5:Y:S01]  /*3850*/  @!P5 LDG.E.CONSTANT R16, desc[UR16][R42.64+0x4] ;  /* 0x000004102a10d981 */ /* 0x000562000c1e9900 */
[----:B0-----:R-:W-:Y:S01]  /*3860*/  DADD R20, R24, R20 ;  /* 0x0000000018147229 */ /* 0x001fe20000000014 */
[----:B------:R-:W-:Y:S01]  /*3870*/  IMAD R9, R5, R6, R9 ;  /* 0x0000000605097224 */ /* 0x000fe200078e0209 */
[----:B------:R-:W-:-:S08]  /*3880*/  DFMA R56, R2, R24, R56 ;  /* 0x000000180238722b */ /* 0x000fd00000000038 */
[C---:B-1----:R-:W-:Y:S01]  /*3890*/  DADD R38, -R20.reuse, R56 ;  /* 0x0000000014267229 */ /* 0x042fe20000000138 */
[----:B---3--:R-:W0:Y:S08]  /*38a0*/  F2F.F64.F32 R32, R30 ;  /* 0x0000001e00207310 */ /* 0x008e300000201800 */
[----:B----4-:R-:W1:Y:S01]  /*38b0*/  @!P2 F2F.F64.F32 R24, R44 ;  /* 0x0000002c0018a310 */ /* 0x010e620000201800 */
[----:B------:R-:W-:Y:S01]  /*38c0*/  ISETP.GE.AND P2, PT, R29, R0, PT ;  /* 0x000000001d00720c */ /* 0x000fe20003f46270 */
[----:B0-----:R-:W-:-:S02]  /*38d0*/  DADD R36, R20, -R32 ;  /* 0x0000000014247229 */ /* 0x001fc40000000820 */
[----:B------:R-:W-:-:S04]  /*38e0*/  DMUL R20, R18, -R20 ;  /* 0x8000001412147228 */ /* 0x000fc80000000000 */
[----:B------:R-:W0:Y:S02]  /*38f0*/  F2F.F64.F32 R32, R45 ;  /* 0x0000002d00207310 */ /* 0x000e240000201800 */
[----:B-1----:R-:W-:Y:S02]  /*3900*/  DADD R36, R24, R36 ;  /* 0x0000000018247229 */ /* 0x002fe40000000024 */
[----:B--2---:R-:W-:-:S04]  /*3910*/  DFMA R34, R2, R24, R38 ;  /* 0x000000180222722b */ /* 0x004fc80000000026 */
[----:B------:R-:W1:Y:S01]  /*3920*/  @!P3 F2F.F64.F32 R24, R46 ;  /* 0x0000002e0018b310 */ /* 0x000e620000201800 */
[----:B------:R-:W-:Y:S02]  /*3930*/  DFMA R56, R2, R56, R20 ;  /* 0x000000380238722b */ /* 0x000fe40000000014 */
[C---:B0-----:R-:W-:Y:S02]  /*3940*/  DADD R38, R36.reuse, -R32 ;  /* 0x0000000024267229 */ /* 0x041fe40000000820 */
[----:B------:R-:W-:-:S03]  /*3950*/  DADD R32, -R36, R34 ;  /* 0x0000000024207229 */ /* 0x000fc60000000122 */
[----:B------:R-:W0:Y:S01]  /*3960*/  F2F.F64.F32 R40, R47 ;  /* 0x0000002f00287310 */ /* 0x000e220000201800 */
[----:B------:R-:W-:Y:S02]  /*3970*/  DMUL R36, R18, -R36 ;  /* 0x8000002412247228 */ /* 0x000fe40000000000 */
[----:B-1----:R-:W-:Y:S02]  /*3980*/  DADD R38, R24, R38 ;  /* 0x0000000018267229 */ /* 0x002fe40000000026 */
[----:B------:R-:W-:-:S03]  /*3990*/  DFMA R32, R2, R24, R32 ;  /* 0x000000180220722b */ /* 0x000fc60000000020 */
[----:B------:R-:W1:Y:S01]  /*39a0*/  @!P4 F2F.F64.F32 R24, R48 ;  /* 0x000000300018c310 */ /* 0x000e620000201800 */
[----:B------:R-:W-:Y:S02]  /*39b0*/  DFMA R36, R2, R34, R36 ;  /* 0x000000220224722b */ /* 0x000fe40000000024 */
[----:B------:R-:W-:Y:S02]  /*39c0*/  DMUL R34, R22, R56 ;  /* 0x0000003816227228 */ /* 0x000fe40000000000 */
[----:B0-----:R-:W-:Y:S02]  /*39d0*/  DADD R42, R38, -R40 ;  /* 0x00000000262a7229 */ /* 0x001fe40000000828 */
[----:B------:R-:W-:Y:S02]  /*39e0*/  DMUL R40, R18, -R38 ;  /* 0x8000002612287228 */ /* 0x000fe40000000000 */
[----:B------:R-:W-:Y:S02]  /*39f0*/  DADD R38, -R38, R32 ;  /* 0x0000000026267229 */ /* 0x000fe40000000120 */
[----:B------:R-:W-:-:S02]  /*3a00*/  DMUL R36, R22, R36 ;  /* 0x0000002416247228 */ /* 0x000fc40000000000 */
[----:B-1----:R-:W-:Y:S02]  /*3a10*/  DADD R20, R24, R42 ;  /* 0x0000000018147229 */ /* 0x002fe4000000002a */
[C---:B------:R-:W-:Y:S01]  /*3a20*/  DFMA R40, R2.reuse, R32, R40 ;  /* 0x000000200228722b */ /* 0x040fe20000000028 */
[----:B------:R0:W1:Y:S01]  /*3a30*/  F2F.F32.F64 R43, R34 ;  /* 0x00000022002b7310 */ /* 0x0000620000301000 */
[----:B------:R-:W-:-:S04]  /*3a40*/  DFMA R56, R2, R24, R38 ;  /* 0x000000180238722b */ /* 0x000fc80000000026 */
[----:B------:R-:W-:Y:S02]  /*3a50*/  DMUL R32, R18, -R20 ;  /* 0x8000001412207228 */ /* 0x000fe40000000000 */
[----:B------:R-:W-:Y:S01]  /*3a60*/  DMUL R40, R22, R40 ;  /* 0x0000002816287228 */ /* 0x000fe20000000000 */
[----:B------:R2:W3:Y:S01]  /*3a70*/  F2F.F32.F64 R45, R36 ;  /* 0x00000024002d7310 */ /* 0x0004e20000301000 */
[CC--:B0-----:R-:W-:Y:S02]  /*3a80*/  IMAD R35, R5.reuse, R6.reuse, R17 ;  /* 0x0000000605237224 */ /* 0x0c1fe400078e0211 */
[----:B------:R-:W-:Y:S02]  /*3a90*/  IMAD R17, R5, R6, R31 ;  /* 0x0000000605117224 */ /* 0x000fe400078e021f */
[----:B------:R-:W-:Y:S01]  /*3aa0*/  DFMA R32, R2, R56, R32 ;  /* 0x000000380220722b */ /* 0x000fe20000000020 */
[--C-:B------:R-:W-:Y:S01]  /*3ab0*/  IMAD.WIDE R34, R35, 0x4, R14.reuse ;  /* 0x0000000423227825 */ /* 0x100fe200078e020e */
[----:B------:R-:W-:Y:S01]  /*3ac0*/  DADD R56, -R20, R56 ;  /* 0x0000000014387229 */ /* 0x000fe20000000138 */
[----:B-----5:R-:W-:Y:S02]  /*3ad0*/  @!P5 F2F.F64.F32 R24, R16 ;  /* 0x000000100018d310 */ /* 0x020fe40000201800 */
[----:B--2---:R-:W-:-:S03]  /*3ae0*/  IMAD.WIDE R36, R17, 0x4, R14 ;  /* 0x0000000411247825 */ /* 0x004fc600078e020e */
[----:B------:R-:W-:Y:S01]  /*3af0*/  DMUL R38, R22, R32 ;  /* 0x0000002016267228 */ /* 0x000fe20000000000 */
[----:B------:R-:W-:Y:S02]  /*3b00*/  IMAD R33, R5, R6, R4 ;  /* 0x0000000605217224 */ /* 0x000fe400078e0204 */
[----:B------:R-:W0:Y:S01]  /*3b10*/  F2F.F32.F64 R41, R40 ;  /* 0x0000002800297310 */ /* 0x000e220000301000 */
[----:B------:R-:W-:Y:S01]  /*3b20*/  MOV R4, R29 ;  /* 0x0000001d00047202 */ /* 0x000fe20000000f00 */
[----:B------:R-:W-:-:S04]  /*3b30*/  IMAD.WIDE R30, R33, 0x4, R14 ;  /* 0x00000004211e7825 */ /* 0x000fc800078e020e */
[----:B------:R-:W-:Y:S02]  /*3b40*/  IMAD.WIDE R32, R9, 0x4, R14 ;  /* 0x0000000409207825 */ /* 0x000fe400078e020e */
[----:B------:R-:W2:Y:S01]  /*3b50*/  F2F.F32.F64 R47, R38 ;  /* 0x00000026002f7310 */ /* 0x000ea20000301000 */
[----:B-1----:R4:W-:Y:S04]  /*3b60*/  STG.E desc[UR16][R30.64], R43 ;  /* 0x0000002b1e007986 */ /* 0x0029e8000c101910 */
[----:B---3--:R4:W-:Y:S03]  /*3b70*/  STG.E desc[UR16][R32.64], R45 ;  /* 0x0000002d20007986 */ /* 0x0089e6000c101910 */
[----:B------:R-:W1:Y:S01]  /*3b80*/  F2F.F64.F32 R38, R28 ;  /* 0x0000001c00267310 */ /* 0x000e620000201800 */
[----:B0-----:R4:W-:Y:S04]  /*3b90*/  STG.E desc[UR16][R34.64], R41 ;  /* 0x0000002922007986 */ /* 0x0019e8000c101910 */
[----:B--2---:R4:W-:Y:S01]  /*3ba0*/  STG.E desc[UR16][R36.64], R47 ;  /* 0x0000002f24007986 */ /* 0x0049e2000c101910 */
[----:B-1----:R-:W-:Y:S01]  /*3bb0*/  DADD R20, R20, -R38 ;  /* 0x0000000014147229 */ /* 0x002fe20000000826 */
[----:B------:R-:W-:Y:S10]  /*3bc0*/  @!P2 BRA `(.L_x_91) ;  /* 0xfffffff800a0a947 */ /* 0x000ff4000383ffff */
.L_x_90:
[----:B------:R-:W-:Y:S05]  /*3bd0*/  BSYNC.RECONVERGENT B2 ;  /* 0x0000000000027941 */ /* 0x000fea0003800200 */
.L_x_89:
[----:B------:R-:W-:Y:S01]  /*3be0*/  IMAD.IADD R0, R6, 0x1, -R4 ;  /* 0x0000000106007824 */ /* 0x000fe200078e0a04 */
[----:B------:R-:W-:Y:S04]  /*3bf0*/  BSSY.RECONVERGENT B2, `(.L_x_92) ;  /* 0x000002d000027945 */ /* 0x000fe80003800200 */
[----:B------:R-:W-:-:S13]  /*3c00*/  ISETP.GT.AND P2, PT, R0, 0x1, PT ;  /* 0x000000010000780c */ /* 0x000fda0003f44270 */
[----:B------:R-:W-:Y:S05]  /*3c10*/  @!P2 BRA `(.L_x_93) ;  /* 0x0000000000a8a947 */ /* 0x000fea0003800000 */
[C---:B----4-:R-:W-:Y:S01]  /*3c20*/  IADD3 R35, PT, PT, R4.reuse, 0x1, RZ ;  /* 0x0000000104237810 */ /* 0x050fe20007ffe0ff */
[----:B------:R-:W-:-:S03]  /*3c30*/  IMAD.IADD R15, R4, 0x1, -R7 ;  /* 0x00000001040f7824 */ /* 0x000fc600078e0a07 */
[----:B------:R-:W-:Y:S01]  /*3c40*/  ISETP.GE.AND P0, PT, R35, R6, PT ;  /* 0x000000062300720c */ /* 0x000fe20003f06270 */
[----:B--2---:R-:W-:-:S05]  /*3c50*/  IMAD.WIDE R14, R15, 0x4, R26 ;  /* 0x000000040f0e7825 */ /* 0x004fca00078e021a */
[----:B------:R-:W2:Y:S07]  /*3c60*/  LDG.E.CONSTANT R0, desc[UR16][R14.64+0x4] ;  /* 0x000004100e007981 */ /* 0x000eae000c1e9900 */
[----:B------:R-:W-:-:S05]  /*3c70*/  @!P0 IMAD.WIDE.U32 R16, R4, 0x4, R26 ;  /* 0x0000000404108825 */ /* 0x000fca00078e001a */
[----:B------:R-:W3:Y:S01]  /*3c80*/  @!P0 LDG.E.CONSTANT R9, desc[UR16][R16.64+0x4] ;  /* 0x0000041010098981 */ /* 0x000ee2000c1e9900 */
[----:B------:R-:W-:Y:S01]  /*3c90*/  IMAD R33, R5, R6, R4 ;  /* 0x0000000605217224 */ /* 0x000fe200078e0204 */
[C---:B------:R-:W-:Y:S01]  /*3ca0*/  IADD3 R4, PT, PT, R35.reuse, 0x1, RZ ;  /* 0x0000000123047810 */ /* 0x040fe20007ffe0ff */
[----:B------:R-:W-:-:S03]  /*3cb0*/  IMAD.IADD R29, R35, 0x1, -R7 ;  /* 0x00000001231d7824 */ /* 0x000fc600078e0a07 */
[----:B------:R-:W-:Y:S01]  /*3cc0*/  ISETP.GE.AND P2, PT, R4, R6, PT ;  /* 0x000000060400720c */ /* 0x000fe20003f46270 */
[----:B------:R-:W-:-:S05]  /*3cd0*/  IMAD.WIDE R28, R29, 0x4, R26 ;  /* 0x000000041d1c7825 */ /* 0x000fca00078e021a */
[----:B------:R-:W4:Y:S07]  /*3ce0*/  LDG.E.CONSTANT R32, desc[UR16][R28.64+0x4] ;  /* 0x000004101c207981 */ /* 0x000f2e000c1e9900 */
[----:B------:R-:W-:-:S05]  /*3cf0*/  @!P2 IMAD.WIDE.U32 R30, R35, 0x4, R26 ;  /* 0x00000004231ea825 */ /* 0x000fca00078e001a */
[----:B------:R1:W5:Y:S01]  /*3d00*/  @!P2 LDG.E.CONSTANT R34, desc[UR16][R30.64+0x4] ;  /* 0x000004101e22a981 */ /* 0x000362000c1e9900 */
[----:B0-----:R-:W-:Y:S01]  /*3d10*/  DADD R20, R20, R24 ;  /* 0x0000000014147229 */ /* 0x001fe20000000018 */
[----:B------:R-:W-:Y:S01]  /*3d20*/  IMAD R35, R5, R6, R35 ;  /* 0x0000000605237224 */ /* 0x000fe200078e0223 */
[----:B------:R-:W-:Y:S01]  /*3d30*/  DFMA R56, R2, R24, R56 ;  /* 0x000000180238722b */ /* 0x000fe20000000038 */
[----:B-1----:R-:W0:Y:S07]  /*3d40*/  LDC.64 R30, c[0x0][0x3b0] ;  /* 0x0000ec00ff1e7b82 */ /* 0x002e2e0000000a00 */
[C---:B------:R-:W-:Y:S01]  /*3d50*/  DADD R26, -R20.reuse, R56 ;  /* 0x00000000141a7229 */ /* 0x040fe20000000138 */
[----:B--2---:R-:W1:Y:S08]  /*3d60*/  F2F.F64.F32 R14, R0 ;  /* 0x00000000000e7310 */ /* 0x004e700000201800 */
[----:B---3--:R-:W2:Y:S01]  /*3d70*/  @!P0 F2F.F64.F32 R24, R9 ;  /* 0x0000000900188310 */ /* 0x008ea20000201800 */
[----:B------:R-:W-:Y:S01]  /*3d80*/  PLOP3.LUT P0, PT, PT, PT, PT, 0x8, 0x80 ;  /* 0x000000000080781c */ /* 0x000fe20003f0e170 */
[----:B-1----:R-:W-:-:S02]  /*3d90*/  DADD R14, R20, -R14 ;  /* 0x00000000140e7229 */ /* 0x002fc4000000080e */
[----:B------:R-:W-:-:S08]  /*3da0*/  DMUL R20, R18, -R20 ;  /* 0x8000001412147228 */ /* 0x000fd00000000000 */
[----:B------:R-:W-:Y:S02]  /*3db0*/  DFMA R20, R2, R56, R20 ;  /* 0x000000380214722b */ /* 0x000fe40000000014 */
[----:B--2---:R-:W-:Y:S02]  /*3dc0*/  DADD R16, R24, R14 ;  /* 0x0000000018107229 */ /* 0x004fe4000000000e */
[----:B------:R-:W-:-:S04]  /*3dd0*/  DFMA R26, R2, R24, R26 ;  /* 0x00000018021a722b */ /* 0x000fc8000000001a */
[----:B------:R-:W-:Y:S02]  /*3de0*/  DMUL R20, R22, R20 ;  /* 0x0000001416147228 */ /* 0x000fe40000000000 */
[----:B------:R-:W-:Y:S01]  /*3df0*/  DMUL R14, R18, -R16 ;  /* 0x80000010120e7228 */ /* 0x000fe20000000000 */
[----:B-----5:R-:W-:Y:S01]  /*3e00*/  @!P2 F2F.F64.F32 R24, R34 ;  /* 0x000000220018a310 */ /* 0x020fe20000201800 */
[----:B------:R-:W-:-:S06]  /*3e10*/  DADD R56, -R16, R26 ;  /* 0x0000000010387229 */ /* 0x000fcc000000011a */
[----:B------:R-:W-:Y:S01]  /*3e20*/  DFMA R14, R2, R26, R14 ;  /* 0x0000001a020e722b */ /* 0x000fe2000000000e */
[----:B------:R-:W1:Y:S07]  /*3e30*/  F2F.F32.F64 R9, R20 ;  /* 0x0000001400097310 */ /* 0x000e6e0000301000 */
[----:B------:R-:W-:Y:S01]  /*3e40*/  DMUL R28, R22, R14 ;  /* 0x0000000e161c7228 */ /* 0x000fe20000000000 */
[--C-:B0-----:R-:W-:Y:S02]  /*3e50*/  IMAD.WIDE R14, R33, 0x4, R30.reuse ;  /* 0x00000004210e7825 */ /* 0x101fe400078e021e */
[----:B----4-:R-:W0:Y:S02]  /*3e60*/  F2F.F64.F32 R32, R32 ;  /* 0x0000002000207310 */ /* 0x010e240000201800 */
[----:B------:R-:W-:Y:S01]  /*3e70*/  IMAD.WIDE R30, R35, 0x4, R30 ;  /* 0x00000004231e7825 */ /* 0x000fe200078e021e */
[----:B-1----:R1:W-:Y:S05]  /*3e80*/  STG.E desc[UR16][R14.64], R9 ;  /* 0x000000090e007986 */ /* 0x0023ea000c101910 */
[----:B------:R-:W2:Y:S01]  /*3e90*/  F2F.F32.F64 R29, R28 ;  /* 0x0000001c001d7310 */ /* 0x000ea20000301000 */
[----:B0-----:R-:W-:Y:S01]  /*3ea0*/  DADD R20, R16, -R32 ;  /* 0x0000000010147229 */ /* 0x001fe20000000820 */
[----:B--2---:R1:W-:Y:S10]  /*3eb0*/  STG.E desc[UR16][R30.64], R29 ;  /* 0x0000001d1e007986 */ /* 0x0043f4000c101910 */
.L_x_93:
[----:B------:R-:W-:Y:S05]  /*3ec0*/  BSYNC.RECONVERGENT B2 ;  /* 0x0000000000027941 */ /* 0x000fea0003800200 */
.L_x_92:
[----:B------:R-:W-:-:S13]  /*3ed0*/  ISETP.NE.OR P0, PT, R4, R6, P0 ;  /* 0x000000060400720c */ /* 0x000fda0000705670 */
[----:B------:R-:W-:Y:S05]  /*3ee0*/  @!P0 BREAK.RELIABLE B1 ;  /* 0x0000000000018942 */ /* 0x000fea0003800100 */
[----:B------:R-:W-:Y:S05]  /*3ef0*/  @!P0 BRA `(.L_x_70) ;  /* 0x0000000000648947 */ /* 0x000fea0003800000 */
.L_x_88:
[----:B------:R-:W-:Y:S05]  /*3f00*/  BSYNC.RELIABLE B1 ;  /* 0x0000000000017941 */ /* 0x000fea0003800100 */
.L_x_87:
[----:B---3--:R-:W3:Y:S01]  /*3f10*/  LDCU UR4, c[0x0][0x3a0] ;  /* 0x00007400ff0477ac */ /* 0x008ee20008000800 */
[C---:B------:R-:W-:Y:S01]  /*3f20*/  IADD3 R0, PT, PT, R4.reuse, 0x1, RZ ;  /* 0x0000000104007810 */ /* 0x040fe20007ffe0ff */
[----:B------:R-:W-:-:S04]  /*3f30*/  IMAD.IADD R17, R4, 0x1, -R7 ;  /* 0x0000000104117824 */ /* 0x000fc800078e0a07 */
[----:B--2---:R-:W-:-:S06]  /*3f40*/  IMAD.WIDE R16, R17, 0x4, R12 ;  /* 0x0000000411107825 */ /* 0x004fcc00078e020c */
[----:B------:R-:W2:Y:S01]  /*3f50*/  LDG.E.CONSTANT R16, desc[UR16][R16.64+0x4] ;  /* 0x0000041010107981 */ /* 0x000ea2000c1e9900 */
[----:B---3--:R-:W-:-:S13]  /*3f60*/  ISETP.GE.AND P0, PT, R0, UR4, PT ;  /* 0x0000000400007c0c */ /* 0x008fda000bf06270 */
[----:B------:R-:W-:-:S06]  /*3f70*/  @!P0 IMAD.WIDE.U32 R26, R4, 0x4, R12 ;  /* 0x00000004041a8825 */ /* 0x000fcc00078e000c */
[----:B------:R-:W3:Y:S01]  /*3f80*/  @!P0 LDG.E.CONSTANT R26, desc[UR16][R26.64+0x4] ;  /* 0x000004101a1a8981 */ /* 0x000ee2000c1e9900 */
[----:B01----:R-:W-:Y:S02]  /*3f90*/  DADD R28, R24, R20 ;  /* 0x00000000181c7229 */ /* 0x003fe40000000014 */
[----:B------:R-:W-:-:S06]  /*3fa0*/  DFMA R56, R2, R24, R56 ;  /* 0x000000180238722b */ /* 0x000fcc0000000038 */
[----:B------:R-:W-:-:S08]  /*3fb0*/  DMUL R14, R18, -R28 ;  /* 0x8000001c120e7228 */ /* 0x000fd00000000000 */
[----:B------:R-:W-:-:S08]  /*3fc0*/  DFMA R14, R2, R56, R14 ;  /* 0x00000038020e722b */ /* 0x000fd0000000000e */
[----:B----4-:R-:W-:Y:S01]  /*3fd0*/  DMUL R30, R22, R14 ;  /* 0x0000000e161e7228 */ /* 0x010fe20000000000 */
[----:B------:R-:W-:-:S09]  /*3fe0*/  IMAD R15, R5, UR4, R4 ;  /* 0x00000004050f7c24 */ /* 0x000fd2000f8e0204 */
[----:B------:R-:W0:Y:S01]  /*3ff0*/  F2F.F32.F64 R31, R30 ;  /* 0x0000001e001f7310 */ /* 0x000e220000301000 */
[----:B------:R-:W-:-:S05]  /*4000*/  IMAD.WIDE R14, R15, 0x4, R10 ;  /* 0x000000040f0e7825 */ /* 0x000fca00078e020a */
[----:B0-----:R0:W-:Y:S01]  /*4010*/  STG.E desc[UR16][R14.64], R31 ;  /* 0x0000001f0e007986 */ /* 0x0011e2000c101910 */
[----:B------:R-:W-:Y:S01]  /*4020*/  DADD R56, -R28, R56 ;  /* 0x000000001c387229 */ /* 0x000fe20000000138 */
[----:B------:R-:W-:Y:S01]  /*4030*/  MOV R4, R0 ;  /* 0x0000000000047202 */ /* 0x000fe20000000f00 */
[----:B--2---:R-:W1:Y:S08]  /*4040*/  F2F.F64.F32 R20, R16 ;  /* 0x0000001000147310 */ /* 0x004e700000201800 */
[----:B---3--:R0:W3:Y:S01]  /*4050*/  @!P0 F2F.F64.F32 R24, R26 ;  /* 0x0000001a00188310 */ /* 0x0080e20000201800 */
[----:B------:R-:W-:Y:S01]  /*4060*/  ISETP.NE.AND P0, PT, R0, UR4, PT ;  /* 0x0000000400007c0c */ /* 0x000fe2000bf05270 */
[----:B-1----:R-:W-:-:S12]  /*4070*/  DADD R20, -R20, R28 ;  /* 0x0000000014147229 */ /* 0x002fd8000000011c */
[----:B0-----:R-:W-:Y:S05]  /*4080*/  @P0 BRA `(.L_x_87) ;  /* 0xfffffffc00a00947 */ /* 0x001fea000383ffff */
.L_x_70:
[----:B------:R-:W-:Y:S05]  /*4090*/  BSYNC.RECONVERGENT B0 ;  /* 0x0000000000007941 */ /* 0x000fea0003800200 */
.L_x_69:
[----:B------:R-:W-:Y:S05]  /*40a0*/  @!P1 BRA `(.L_x_35) ;  /* 0xffffffdc00d49947 */ /* 0x000fea000383ffff */
[----:B------:R-:W-:Y:S05]  /*40b0*/  EXIT ;  /* 0x000000000000794d */ /* 0x000fea0003800000 */
.L_x_94:
        /* <DEDUP_REMOVED lines=12> */
.L_x_130:


//--------------------- .text.linearreg_slope_batch_from_prefix_f64 --------------------------
	.section	.text.linearreg_slope_batch_from_prefix_f64,"ax",@progbits
	.align	128
        .global         linearreg_slope_batch_from_prefix_f64
        .type           linearreg_slope_batch_from_prefix_f64,@function
        .size           linearreg_slope_batch_from_prefix_f64,(.L_x_131 - linearreg_slope_batch_from_prefix_f64)
        .other          linearreg_slope_batch_from_prefix_f64,@"STO_CUDA_ENTRY STV_DEFAULT"
linearreg_slope_batch_from_prefix_f64:
.text.linearreg_slope_batch_from_prefix_f64:
[----:B------:R-:W-:Y:S01]  /*0000*/  LDC R1, c[0x0][0x37c] ;  /* 0x0000df00ff017b82 */ /* 0x000fe20000000800 */
[----:B------:R-:W0:Y:S01]  /*0010*/  S2R R0, SR_CTAID.Y ;  /* 0x0000000000007919 */ /* 0x000e220000002600 */
[----:B------:R-:W0:Y:S02]  /*0020*/  LDCU UR4, c[0x0][0x3ac] ;  /* 0x00007580ff0477ac */ /* 0x000e240008000800 */
[----:B0-----:R-:W-:-:S13]  /*0030*/  ISETP.GE.AND P0, PT, R0, UR4, PT ;  /* 0x0000000400007c0c */ /* 0x001fda000bf06270 */
[----:B------:R-:W-:Y:S05]  /*0040*/  @P0 EXIT ;  /* 0x000000000000094d */ /* 0x000fea0003800000 */
[----:B------:R-:W0:Y:S08]  /*0050*/  LDC R9, c[0x0][0x3a8] ;  /* 0x0000ea00ff097b82 */ /* 0x000e300000000800 */
[----:B------:R-:W1:Y:S01]  /*0060*/  S2UR UR6, SR_CTAID.X ;  /* 0x00000000000679c3 */ /* 0x000e620000002500 */
[----:B0-----:R-:W-:-:S13]  /*0070*/  ISETP.GE.AND P0, PT, R9, 0x1, PT ;  /* 0x000000010900780c */ /* 0x001fda0003f06270 */
[----:B-1----:R-:W-:Y:S05]  /*0080*/  @!P0 EXIT ;  /* 0x000000000000894d */ /* 0x002fea0003800000 */
[----:B------:R-:W0:Y:S01]  /*0090*/  LDC.64 R10, c[0x0][0x390] ;  /* 0x0000e400ff0a7b82 */ /* 0x000e220000000a00 */
[----:B------:R-:W1:Y:S01]  /*00a0*/  LDCU.64 UR4, c[0x0][0x358] ;  /* 0x00006b00ff0477ac */ /* 0x000e620008000a00 */
[----:B------:R-:W2:Y:S06]  /*00b0*/  S2R R4, SR_TID.X ;  /* 0x0000000000047919 */ /* 0x000eac0000002100 */
[----:B------:R-:W3:Y:S01]  /*00c0*/  LDC R6, c[0x0][0x3b0] ;  /* 0x0000ec00ff067b82 */ /* 0x000ee20000000800 */
[----:B0-----:R-:W-:-:S05]  /*00d0*/  IMAD.WIDE.U32 R10, R0, 0x4, R10 ;  /* 0x00000004000a7825 */ /* 0x001fca00078e000a */
[----:B-1----:R0:W5:Y:S02]  /*00e0*/  LDG.E.CONSTANT R2, desc[UR4][R10.64] ;  /* 0x000000040a027981 */ /* 0x002164000c1e9900 */
[----:B------:R-:W2:Y:S01]  /*00f0*/  LDC R3, c[0x0][0x360] ;  /* 0x0000d800ff037b82 */ /* 0x000ea20000000800 */
[----:B------:R-:W1:Y:S01]  /*0100*/  LDCU UR7, c[0x0][0x370] ;  /* 0x00006e00ff0777ac */ /* 0x000e620008000800 */
[----:B---3--:R-:W-:Y:S01]  /*0110*/  ISETP.GT.U32.AND P0, PT, R9, R6, PT ;  /* 0x000000060900720c */ /* 0x008fe20003f04070 */
[C---:B--2---:R-:W-:Y:S02]  /*0120*/  IMAD R4, R3.reuse, UR6, R4 ;  /* 0x0000000603047c24 */ /* 0x044fe4000f8e0204 */
[----:B-1----:R-:W-:-:S10]  /*0130*/  IMAD R3, R3, UR7, RZ ;  /* 0x0000000703037c24 */ /* 0x002fd4000f8e02ff */
[----:B0-----:R-:W-:Y:S05]  /*0140*/  @P0 BRA `(.L_x_95) ;  /* 0x0000000400000947 */ /* 0x001fea0003800000 */
[----:B------:R-:W-:-:S13]  /*0150*/  ISETP.GE.U32.AND P0, PT, R4, R9, PT ;  /* 0x000000090400720c */ /* 0x000fda0003f06070 */
[----:B------:R-:W-:Y:S05]  /*0160*/  @P0 EXIT ;  /* 0x000000000000094d */ /* 0x000fea0003800000 */
[----:B------:R-:W0:Y:S01]  /*0170*/  I2F.U32.RP R10, R3 ;  /* 0x00000003000a7306 */ /* 0x000e220000209000 */
[C---:B-----5:R-:W-:Y:S01]  /*0180*/  IMAD.IADD R2, R3.reuse, 0x1, R4 ;  /* 0x0000000103027824 */ /* 0x060fe200078e0204 */
[----:B------:R-:W-:Y:S01]  /*0190*/  ISETP.NE.U32.AND P2, PT, R3, RZ, PT ;  /* 0x000000ff0300720c */ /* 0x000fe20003f45070 */
[----:B------:R-:W-:Y:S01]  /*01a0*/  IMAD.MOV R11, RZ, RZ, -R3 ;  /* 0x000000ffff0b7224 */ /* 0x000fe200078e0a03 */
[----:B------:R-:W-:Y:S02]  /*01b0*/  BSSY.RECONVERGENT B0, `(.L_x_96) ;  /* 0x0000026000007945 */ /* 0x000fe40003800200 */
[CC--:B------:R-:W-:Y:S02]  /*01c0*/  ISETP.GE.AND P0, PT, R2.reuse, R9.reuse, PT ;  /* 0x000000090200720c */ /* 0x0c0fe40003f06270 */
[----:B------:R-:W-:Y:S02]  /*01d0*/  VIMNMX R5, PT, PT, R2, R9, !PT ;  /* 0x0000000902057248 */ /* 0x000fe40007fe0100 */
[----:B------:R-:W-:-:S04]  /*01e0*/  SEL R8, RZ, 0x1, P0 ;  /* 0x00000001ff087807 */ /* 0x000fc80000000000 */
[----:B------:R-:W-:Y:S01]  /*01f0*/  IADD3 R2, PT, PT, R5, -R2, -R8 ;  /* 0x8000000205027210 */ /* 0x000fe20007ffe808 */
[----:B0-----:R-:W0:Y:S02]  /*0200*/  MUFU.RCP R10, R10 ;  /* 0x0000000a000a7308 */ /* 0x001e240000001000 */
[----:B0-----:R-:W-:-:S06]  /*0210*/  VIADD R6, R10, 0xffffffe ;  /* 0x0ffffffe0a067836 */ /* 0x001fcc0000000000 */
[----:B------:R0:W1:Y:S02]  /*0220*/  F2I.FTZ.U32.TRUNC.NTZ R7, R6 ;  /* 0x0000000600077305 */ /* 0x000064000021f000 */
[----:B0-----:R-:W-:Y:S02]  /*0230*/  IMAD.MOV.U32 R6, RZ, RZ, RZ ;  /* 0x000000ffff067224 */ /* 0x001fe400078e00ff */
[----:B-1----:R-:W-:-:S04]  /*0240*/  IMAD R11, R11, R7, RZ ;  /* 0x000000070b0b7224 */ /* 0x002fc800078e02ff */
[----:B------:R-:W-:-:S06]  /*0250*/  IMAD.HI.U32 R7, R7, R11, R6 ;  /* 0x0000000b07077227 */ /* 0x000fcc00078e0006 */
[----:B------:R-:W-:-:S05]  /*0260*/  IMAD.HI.U32 R7, R7, R2, RZ ;  /* 0x0000000207077227 */ /* 0x000fca00078e00ff */
[----:B------:R-:W-:-:S05]  /*0270*/  IADD3 R5, PT, PT, -R7, RZ, RZ ;  /* 0x000000ff07057210 */ /* 0x000fca0007ffe1ff */
[----:B------:R-:W-:-:S05]  /*0280*/  IMAD R2, R3, R5, R2 ;  /* 0x0000000503027224 */ /* 0x000fca00078e0202 */
[----:B------:R-:W-:-:S13]  /*0290*/  ISETP.GE.U32.AND P0, PT, R2, R3, PT ;  /* 0x000000030200720c */ /* 0x000fda0003f06070 */
[----:B------:R-:W-:Y:S02]  /*02a0*/  @P0 IMAD.IADD R2, R2, 0x1, -R3 ;  /* 0x0000000102020824 */ /* 0x000fe400078e0a03 */
[----:B------:R-:W-:-:S03]  /*02b0*/  @P0 VIADD R7, R7, 0x1 ;  /* 0x0000000107070836 */ /* 0x000fc60000000000 */
[----:B------:R-:W-:-:S13]  /*02c0*/  ISETP.GE.U32.AND P1, PT, R2, R3, PT ;  /* 0x000000030200720c */ /* 0x000fda0003f26070 */
[----:B------:R-:W-:Y:S01]  /*02d0*/  @P1 VIADD R7, R7, 0x1 ;  /* 0x0000000107071836 */ /* 0x000fe20000000000 */
[----:B------:R-:W-:-:S05]  /*02e0*/  @!P2 LOP3.LUT R7, RZ, R3, RZ, 0x33, !PT ;  /* 0x00000003ff07a212 */ /* 0x000fca00078e33ff */
[----:B------:R-:W-:-:S05]  /*02f0*/  IMAD.IADD R2, R8, 0x1, R7 ;  /* 0x0000000108027824 */ /* 0x000fca00078e0207 */
[C---:B------:R-:W-:Y:S02]  /*0300*/  LOP3.LUT R5, R2.reuse, 0x3, RZ, 0xc0, !PT ;  /* 0x0000000302057812 */ /* 0x040fe400078ec0ff */
[----:B------:R-:W-:Y:S02]  /*0310*/  ISETP.GE.U32.AND P1, PT, R2, 0x3, PT ;  /* 0x000000030200780c */ /* 0x000fe40003f26070 */
[----:B------:R-:W-:-:S13]  /*0320*/  ISETP.NE.AND P0, PT, R5, 0x3, PT ;  /* 0x000000030500780c */ /* 0x000fda0003f05270 */
[----:B------:R-:W-:Y:S05]  /*0330*/  @!P0 BRA `(.L_x_97) ;  /* 0x0000000000348947 */ /* 0x000fea0003800000 */
[----:B------:R-:W0:Y:S01]  /*0340*/  LDC.64 R6, c[0x0][0x3b8] ;  /* 0x0000ee00ff067b82 */ /* 0x000e220000000a00 */
[----:B------:R-:W-:Y:S01]  /*0350*/  IADD3 R2, PT, PT, R2, 0x1, RZ ;  /* 0x0000000102027810 */ /* 0x000fe20007ffe0ff */
[----:B------:R-:W-:Y:S02]  /*0360*/  IMAD R5, R0, R9, R4 ;  /* 0x0000000900057224 */ /* 0x000fe400078e0204 */
[----:B------:R-:W-:Y:S01]  /*0370*/  IMAD.MOV.U32 R11, RZ, RZ, 0x7fffffff ;  /* 0x7fffffffff0b7424 */ /* 0x000fe200078e00ff */
[----:B------:R-:W-:-:S05]  /*0380*/  LOP3.LUT R2, R2, 0x3, RZ, 0xc0, !PT ;  /* 0x0000000302027812 */ /* 0x000fca00078ec0ff */
[----:B------:R-:W-:Y:S02]  /*0390*/  IMAD.MOV R2, RZ, RZ, -R2 ;  /* 0x000000ffff027224 */ /* 0x000fe400078e0a02 */
[----:B0-----:R-:W-:-:S07]  /*03a0*/  IMAD.WIDE.U32 R6, R5, 0x4, R6 ;  /* 0x0000000405067825 */ /* 0x001fce00078e0006 */
.L_x_98:
[----:B------:R-:W-:Y:S01]  /*03b0*/  VIADD R2, R2, 0x1 ;  /* 0x0000000102027836 */ /* 0x000fe20000000000 */
[----:B------:R0:W-:Y:S01]  /*03c0*/  STG.E desc[UR4][R6.64], R11 ;  /* 0x0000000b06007986 */ /* 0x0001e2000c101904 */
[----:B------:R-:W-:-:S03]  /*03d0*/  IMAD.IADD R4, R3, 0x1, R4 ;  /* 0x0000000103047824 */ /* 0x000fc600078e0204 */
[----:B------:R-:W-:Y:S01]  /*03e0*/  ISETP.NE.AND P0, PT, R2, RZ, PT ;  /* 0x000000ff0200720c */ /* 0x000fe20003f05270 */
[----:B0-----:R-:W-:-:S12]  /*03f0*/  IMAD.WIDE.U32 R6, R3, 0x4, R6 ;  /* 0x0000000403067825 */ /* 0x001fd800078e0006 */
[----:B------:R-:W-:Y:S05]  /*0400*/  @P0 BRA `(.L_x_98) ;  /* 0xfffffffc00e80947 */ /* 0x000fea000383ffff */
.L_x_97:
[----:B------:R-:W-:Y:S05]  /*0410*/  BSYNC.RECONVERGENT B0 ;  /* 0x0000000000007941 */ /* 0x000fea0003800200 */
.L_x_96:
[----:B------:R-:W-:Y:S05]  /*0420*/  @!P1 EXIT ;  /* 0x000000000000994d */ /* 0x000fea0003800000 */
[----:B------:R-:W0:Y:S01]  /*0430*/  LDC.64 R16, c[0x0][0x3b8] ;  /* 0x0000ee00ff107b82 */ /* 0x000e220000000a00 */
[----:B------:R-:W-:-:S07]  /*0440*/  MOV R5, 0x7fffffff ;  /* 0x7fffffff00057802 */ /* 0x000fce0000000f00 */
.L_x_99:
[-CC-:B-1----:R-:W-:Y:S02]  /*0450*/  IMAD R6, R0, R9.reuse, R4.reuse ;  /* 0x0000000900067224 */ /* 0x182fe400078e0204 */
[C---:B------:R-:W-:Y:S02]  /*0460*/  IMAD R4, R3.reuse, 0x4, R4 ;  /* 0x0000000403047824 */ /* 0x040fe400078e0204 */
[----:B------:R-:W-:Y:S02]  /*0470*/  IMAD.IADD R10, R3, 0x1, R6 ;  /* 0x00000001030a7824 */ /* 0x000fe400078e0206 */
[----:B0-----:R-:W-:Y:S01]  /*0480*/  IMAD.WIDE.U32 R6, R6, 0x4, R16 ;  /* 0x0000000406067825 */ /* 0x001fe200078e0010 */
[----:B------:R-:W-:-:S03]  /*0490*/  ISETP.GE.AND P0, PT, R4, R9, PT ;  /* 0x000000090400720c */ /* 0x000fc60003f06270 */
[----:B------:R-:W-:Y:S01]  /*04a0*/  IMAD.IADD R12, R3, 0x1, R10 ;  /* 0x00000001030c7824 */ /* 0x000fe200078e020a */
[----:B------:R1:W-:Y:S01]  /*04b0*/  STG.E desc[UR4][R6.64], R5 ;  /* 0x0000000506007986 */ /* 0x0003e2000c101904 */
[----:B------:R-:W-:-:S04]  /*04c0*/  IMAD.WIDE.U32 R10, R10, 0x4, R16 ;  /* 0x000000040a0a7825 */ /* 0x000fc800078e0010 */
[----:B------:R-:W-:Y:S01]  /*04d0*/  IMAD.IADD R15, R3, 0x1, R12 ;  /* 0x00000001030f7824 */ /* 0x000fe200078e020c */
[----:B------:R1:W-:Y:S01]  /*04e0*/  STG.E desc[UR4][R10.64], R5 ;  /* 0x000000050a007986 */ /* 0x0003e2000c101904 */
[----:B------:R-:W-:-:S04]  /*04f0*/  IMAD.WIDE.U32 R12, R12, 0x4, R16 ;  /* 0x000000040c0c7825 */ /* 0x000fc800078e0010 */
[----:B------:R-:W-:Y:S01]  /*0500*/  IMAD.WIDE.U32 R14, R15, 0x4, R16 ;  /* 0x000000040f0e7825 */ /* 0x000fe200078e0010 */
[----:B------:R1:W-:Y:S04]  /*0510*/  STG.E desc[UR4][R12.64], R5 ;  /* 0x000000050c007986 */ /* 0x0003e8000c101904 */
[----:B------:R1:W-:Y:S01]  /*0520*/  STG.E desc[UR4][R14.64], R5 ;  /* 0x000000050e007986 */ /* 0x0003e2000c101904 */
[----:B------:R-:W-:Y:S05]  /*0530*/  @!P0 BRA `(.L_x_99) ;  /* 0xfffffffc00c48947 */ /* 0x000fea000383ffff */
[----:B------:R-:W-:Y:S05]  /*0540*/  EXIT ;  /* 0x000000000000794d */ /* 0x000fea0003800000 */
.L_x_95:
[----:B------:R-:W-:Y:S02]  /*0550*/  IADD3 R5, PT, PT, R9, -R6, RZ ;  /* 0x8000000609057210 */ /* 0x000fe40007ffe0ff */
[----:B-----5:R-:W-:Y:S02]  /*0560*/  ISETP.LE.AND P1, PT, R2, R9, PT ;  /* 0x000000090200720c */ /* 0x020fe40003f23270 */
[----:B------:R-:W-:-:S04]  /*0570*/  ISETP.GE.AND P0, PT, R5, R2, PT ;  /* 0x000000020500720c */ /* 0x000fc80003f06270 */
[----:B------:R-:W-:-:S13]  /*0580*/  ISETP.GT.AND P0, PT, R2, 0x1, P0 ;  /* 0x000000010200780c */ /* 0x000fda0000704270 */
[----:B------:R-:W-:Y:S05]  /*0590*/  @P0 BRA P1, `(.L_x_100) ;  /* 0x0000000400000947 */ /* 0x000fea0000800000 */
[----:B------:R-:W-:-:S13]  /*05a0*/  ISETP.GE.U32.AND P0, PT, R4, R9, PT ;  /* 0x000000090400720c */ /* 0x000fda0003f06070 */
[----:B------:R-:W-:Y:S05]  /*05b0*/  @P0 EXIT ;  /* 0x000000000000094d */ /* 0x000fea0003800000 */
[----:B------:R-:W0:Y:S01]  /*05c0*/  I2F.U32.RP R10, R3 ;  /* 0x00000003000a7306 */ /* 0x000e220000209000 */
[C---:B------:R-:W-:Y:S01]  /*05d0*/  IMAD.IADD R2, R3.reuse, 0x1, R4 ;  /* 0x0000000103027824 */ /* 0x040fe200078e0204 */
        /* <DEDUP_REMOVED lines=10> */
[----:B0-----:R-:W-:Y:S02]  /*0680*/  HFMA2 R6, -RZ, RZ, 0, 0 ;  /* 0x00000000ff067431 */ /* 0x001fe400000001ff */
[----:B-1----:R-:W-:-:S04]  /*0690*/  IMAD R11, R11, R7, RZ ;  /* 0x000000070b0b7224 */ /* 0x002fc800078e02ff */
[----:B------:R-:W-:-:S06]  /*06a0*/  IMAD.HI.U32 R11, R7, R11, R6 ;  /* 0x0000000b070b7227 */ /* 0x000fcc00078e0006 */
[----:B------:R-:W-:-:S04]  /*06b0*/  IMAD.HI.U32 R11, R11, R2, RZ ;  /* 0x000000020b0b7227 */ /* 0x000fc800078e00ff */
[----:B------:R-:W-:-:S04]  /*06c0*/  IMAD.MOV R5, RZ, RZ, -R11 ;  /* 0x000000ffff057224 */ /* 0x000fc800078e0a0b */
[----:B------:R-:W-:-:S05]  /*06d0*/  IMAD R2, R3, R5, R2 ;  /* 0x0000000503027224 */ /* 0x000fca00078e0202 */
[----:B------:R-:W-:-:S13]  /*06e0*/  ISETP.GE.U32.AND P0, PT, R2, R3, PT ;  /* 0x000000030200720c */ /* 0x000fda0003f06070 */
[----:B------:R-:W-:Y:S02]  /*06f0*/  @P0 IMAD.IADD R2, R2, 0x1, -R3 ;  /* 0x0000000102020824 */ /* 0x000fe400078e0a03 */
[----:B------:R-:W-:-:S03]  /*0700*/  @P0 VIADD R11, R11, 0x1 ;  /* 0x000000010b0b0836 */ /* 0x000fc60000000000 */
[----:B------:R-:W-:-:S13]  /*0710*/  ISETP.GE.U32.AND P1, PT, R2, R3, PT ;  /* 0x000000030200720c */ /* 0x000fda0003f26070 */
[----:B------:R-:W-:Y:S02]  /*0720*/  @P1 IADD3 R11, PT, PT, R11, 0x1, RZ ;  /* 0x000000010b0b1810 */ /* 0x000fe40007ffe0ff */
[----:B------:R-:W-:-:S05]  /*0730*/  @!P2 LOP3.LUT R11, RZ, R3, RZ, 0x33, !PT ;  /* 0x00000003ff0ba212 */ /* 0x000fca00078e33ff */
[----:B------:R-:W-:-:S05]  /*0740*/  IMAD.IADD R2, R8, 0x1, R11 ;  /* 0x0000000108027824 */ /* 0x000fca00078e020b */
[C---:B------:R-:W-:Y:S02]  /*0750*/  LOP3.LUT R5, R2.reuse, 0x3, RZ, 0xc0, !PT ;  /* 0x0000000302057812 */ /* 0x040fe400078ec0ff */
[----:B------:R-:W-:Y:S02]  /*0760*/  ISETP.GE.U32.AND P1, PT, R2, 0x3, PT ;  /* 0x000000030200780c */ /* 0x000fe40003f26070 */
[----:B------:R-:W-:-:S13]  /*0770*/  ISETP.NE.AND P0, PT, R5, 0x3, PT ;  /* 0x000000030500780c */ /* 0x000fda0003f05270 */
[----:B------:R-:W-:Y:S05]  /*0780*/  @!P0 BRA `(.L_x_102) ;  /* 0x0000000000348947 */ /* 0x000fea0003800000 */
[----:B------:R-:W0:Y:S01]  /*0790*/  LDC.64 R6, c[0x0][0x3b8] ;  /* 0x0000ee00ff067b82 */ /* 0x000e220000000a00 */
[----:B------:R-:W-:Y:S02]  /*07a0*/  VIADD R2, R2, 0x1 ;  /* 0x0000000102027836 */ /* 0x000fe40000000000 */
[----:B------:R-:W-:Y:S02]  /*07b0*/  IMAD R5, R0, R9, R4 ;  /* 0x0000000900057224 */ /* 0x000fe400078e0204 */
[----:B------:R-:W-:Y:S01]  /*07c0*/  IMAD.MOV.U32 R11, RZ, RZ, 0x7fffffff ;  /* 0x7fffffffff0b7424 */ /* 0x000fe200078e00ff */
[----:B------:R-:W-:-:S04]  /*07d0*/  LOP3.LUT R2, R2, 0x3, RZ, 0xc0, !PT ;  /* 0x0000000302027812 */ /* 0x000fc800078ec0ff */
[----:B------:R-:W-:Y:S01]  /*07e0*/  IADD3 R2, PT, PT, -R2, RZ, RZ ;  /* 0x000000ff02027210 */ /* 0x000fe20007ffe1ff */
[----:B0-----:R-:W-:-:S07]  /*07f0*/  IMAD.WIDE.U32 R6, R5, 0x4, R6 ;  /* 0x0000000405067825 */ /* 0x001fce00078e0006 */
.L_x_103:
[----:B------:R-:W-:Y:S01]  /*0800*/  VIADD R2, R2, 0x1 ;  /* 0x0000000102027836 */ /* 0x000fe20000000000 */
[----:B------:R0:W-:Y:S01]  /*0810*/  STG.E desc[UR4][R6.64], R11 ;  /* 0x0000000b06007986 */ /* 0x0001e2000c101904 */
[----:B------:R-:W-:-:S03]  /*0820*/  IMAD.IADD R4, R3, 0x1, R4 ;  /* 0x0000000103047824 */ /* 0x000fc600078e0204 */
[----:B------:R-:W-:Y:S01]  /*0830*/  ISETP.NE.AND P0, PT, R2, RZ, PT ;  /* 0x000000ff0200720c */ /* 0x000fe20003f05270 */
[----:B0-----:R-:W-:-:S12]  /*0840*/  IMAD.WIDE.U32 R6, R3, 0x4, R6 ;  /* 0x0000000403067825 */ /* 0x001fd800078e0006 */
[----:B------:R-:W-:Y:S05]  /*0850*/  @P0 BRA `(.L_x_103) ;  /* 0xfffffffc00e80947 */ /* 0x000fea000383ffff */
.L_x_102:
[----:B------:R-:W-:Y:S05]  /*0860*/  BSYNC.RECONVERGENT B0 ;  /* 0x0000000000007941 */ /* 0x000fea0003800200 */
.L_x_101:
[----:B------:R-:W-:Y:S05]  /*0870*/  @!P1 EXIT ;  /* 0x000000000000994d */ /* 0x000fea0003800000 */
[----:B------:R-:W0:Y:S01]  /*0880*/  LDC.64 R6, c[0x0][0x3b8] ;  /* 0x0000ee00ff067b82 */ /* 0x000e220000000a00 */
[----:B------:R-:W-:-:S07]  /*0890*/  IMAD.MOV.U32 R5, RZ, RZ, 0x7fffffff ;  /* 0x7fffffffff057424 */ /* 0x000fce00078e00ff */
.L_x_104:
[--C-:B-1----:R-:W-:Y:S02]  /*08a0*/  IMAD R10, R0, R9, R4.reuse ;  /* 0x00000009000a7224 */ /* 0x102fe400078e0204 */
[----:B------:R-:W-:-:S03]  /*08b0*/  IMAD R4, R3, 0x4, R4 ;  /* 0x0000000403047824 */ /* 0x000fc600078e0204 */
[----:B------:R-:W-:Y:S01]  /*08c0*/  IADD3 R12, PT, PT, R3, R10, RZ ;  /* 0x0000000a030c7210 */ /* 0x000fe20007ffe0ff */
        /* <DEDUP_REMOVED lines=13> */
.L_x_100:
[----:B------:R-:W-:-:S13]  /*09a0*/  ISETP.GE.U32.AND P0, PT, R4, R9, PT ;  /* 0x000000090400720c */ /* 0x000fda0003f06070 */
[----:B------:R-:W-:Y:S05]  /*09b0*/  @P0 EXIT ;  /* 0x000000000000094d */ /* 0x000fea0003800000 */
[----:B------:R-:W0:Y:S08]  /*09c0*/  LDC.64 R10, c[0x0][0x398] ;  /* 0x0000e600ff0a7b82 */ /* 0x000e300000000a00 */
[----:B------:R-:W1:Y:S01]  /*09d0*/  LDC.64 R12, c[0x0][0x3a0] ;  /* 0x0000e800ff0c7b82 */ /* 0x000e620000000a00 */
[----:B------:R-:W2:Y:S01]  /*09e0*/  I2F.U32.RP R16, R3 ;  /* 0x0000000300107306 */ /* 0x000ea20000209000 */
[----:B------:R-:W-:-:S02]  /*09f0*/  IMAD.IADD R8, R3, 0x1, R4 ;  /* 0x0000000103087824 */ /* 0x000fc400078e0204 */
[----:B------:R-:W-:Y:S01]  /*0a00*/  IMAD.MOV R7, RZ, RZ, -R3 ;  /* 0x000000ffff077224 */ /* 0x000fe200078e0a03 */
[----:B------:R-:W-:Y:S01]  /*0a10*/  ISETP.NE.U32.AND P2, PT, R3, RZ, PT ;  /* 0x000000ff0300720c */ /* 0x000fe20003f45070 */
[----:B------:R-:W3:Y:S01]  /*0a20*/  LDCU.128 UR8, c[0x0][0x380] ;  /* 0x00007000ff0877ac */ /* 0x000ee20008000c00 */
[----:B0-----:R-:W-:-:S06]  /*0a30*/  IMAD.WIDE.U32 R10, R0, 0x4, R10 ;  /* 0x00000004000a7825 */ /* 0x001fcc00078e000a */
[----:B------:R0:W4:Y:S01]  /*0a40*/  LDG.E.CONSTANT R10, desc[UR4][R10.64] ;  /* 0x000000040a0a7981 */ /* 0x000122000c1e9900 */
[----:B-1----:R-:W-:-:S06]  /*0a50*/  IMAD.WIDE.U32 R12, R0, 0x4, R12 ;  /* 0x00000004000c7825 */ /* 0x002fcc00078e000c */
[----:B------:R-:W5:Y:S01]  /*0a60*/  LDG.E.CONSTANT R12, desc[UR4][R12.64] ;  /* 0x000000040c0c7981 */ /* 0x000f62000c1e9900 */
[----:B--2---:R-:W1:Y:S01]  /*0a70*/  MUFU.RCP R16, R16 ;  /* 0x0000001000107308 */ /* 0x004e620000001000 */
[CC--:B------:R-:W-:Y:S01]  /*0a80*/  ISETP.GE.AND P0, PT, R8.reuse, R9.reuse, PT ;  /* 0x000000090800720c */ /* 0x0c0fe20003f06270 */
[----:B------:R-:W-:Y:S01]  /*0a90*/  BSSY.RECONVERGENT B0, `(.L_x_105) ;  /* 0x0000049000007945 */ /* 0x000fe20003800200 */
[----:B------:R-:W-:Y:S02]  /*0aa0*/  VIMNMX R5, PT, PT, R8, R9, !PT ;  /* 0x0000000908057248 */ /* 0x000fe40007fe0100 */
[----:B-1----:R-:W-:-:S03]  /*0ab0*/  IADD3 R14, PT, PT, R16, 0xffffffe, RZ ;  /* 0x0ffffffe100e7810 */ /* 0x002fc60007ffe0ff */
[----:B------:R1:W2:Y:S08]  /*0ac0*/  I2F.F64.U32 R16, R2 ;  /* 0x0000000200107312 */ /* 0x0002b00000201800 */
[----:B------:R3:W0:Y:S02]  /*0ad0*/  F2I.FTZ.U32.TRUNC.NTZ R15, R14 ;  /* 0x0000000e000f7305 */ /* 0x000624000021f000 */
[----:B---3--:R-:W-:-:S02]  /*0ae0*/  IMAD.MOV.U32 R14, RZ, RZ, RZ ;  /* 0x000000ffff0e7224 */ /* 0x008fc400078e00ff */
[----:B0-----:R-:W-:Y:S01]  /*0af0*/  IMAD R11, R7, R15, RZ ;  /* 0x0000000f070b7224 */ /* 0x001fe200078e02ff */
[----:B------:R-:W-:-:S03]  /*0b00*/  SEL R7, RZ, 0x1, P0 ;  /* 0x00000001ff077807 */ /* 0x000fc60000000000 */
[----:B------:R-:W-:Y:S01]  /*0b10*/  IMAD.HI.U32 R11, R15, R11, R14 ;  /* 0x0000000b0f0b7227 */ /* 0x000fe200078e000e */
[----:B------:R-:W-:-:S05]  /*0b20*/  IADD3 R8, PT, PT, R5, -R8, -R7 ;  /* 0x8000000805087210 */ /* 0x000fca0007ffe807 */
        /* <DEDUP_REMOVED lines=8> */
[----:B------:R-:W-:-:S04]  /*0bb0*/  @!P2 LOP3.LUT R18, RZ, R3, RZ, 0x33, !PT ;  /* 0x00000003ff12a212 */ /* 0x000fc800078e33ff */
[----:B------:R-:W-:-:S04]  /*0bc0*/  IADD3 R5, PT, PT, R7, R18, RZ ;  /* 0x0000001207057210 */ /* 0x000fc80007ffe0ff */
[----:B------:R-:W-:-:S04]  /*0bd0*/  LOP3.LUT R7, R5, 0x3, RZ, 0xc0, !PT ;  /* 0x0000000305077812 */ /* 0x000fc800078ec0ff */
[----:B------:R-:W-:Y:S02]  /*0be0*/  ISETP.NE.AND P0, PT, R7, 0x3, PT ;  /* 0x000000030700780c */ /* 0x000fe40003f05270 */
[----:B------:R-:W-:Y:S01]  /*0bf0*/  IADD3 R7, PT, PT, R2, -0x1, R6 ;  /* 0xffffffff02077810 */ /* 0x000fe20007ffe006 */
[----:B----4-:R1:W0:Y:S08]  /*0c00*/  F2F.F64.F32 R14, R10 ;  /* 0x0000000a000e7310 */ /* 0x0102300000201800 */
[----:B-----5:R-:W3:Y:S02]  /*0c10*/  F2F.F64.F32 R12, R12 ;  /* 0x0000000c000c7310 */ /* 0x020ee40000201800 */
[----:B-12---:R-:W-:Y:S05]  /*0c20*/  @!P0 BRA `(.L_x_106) ;  /* 0x0000000000bc8947 */ /* 0x006fea0003800000 */
[----:B------:R-:W1:Y:S01]  /*0c30*/  LDC.64 R10, c[0x0][0x3b8] ;  /* 0x0000ee00ff0a7b82 */ /* 0x000e620000000a00 */
[----:B------:R-:W-:Y:S01]  /*0c40*/  VIADD R20, R5, 0x1 ;  /* 0x0000000105147836 */ /* 0x000fe20000000000 */
[----:B------:R-:W-:Y:S01]  /*0c50*/  SHF.R.U32.HI R21, RZ, 0x1d, R2 ;  /* 0x0000001dff157819 */ /* 0x000fe20000011602 */
[----:B------:R-:W-:Y:S01]  /*0c60*/  IMAD.MOV.U32 R18, RZ, RZ, 0x8 ;  /* 0x00000008ff127424 */ /* 0x000fe200078e00ff */
[----:B------:R-:W-:Y:S01]  /*0c70*/  LEA R8, P0, -R2, 0x8, 0x3 ;  /* 0x0000000802087811 */ /* 0x000fe200078019ff */
[----:B------:R-:W-:Y:S01]  /*0c80*/  IMAD.MOV.U32 R19, RZ, RZ, 0x0 ;  /* 0x00000000ff137424 */ /* 0x000fe200078e00ff */
[----:B------:R-:W-:Y:S01]  /*0c90*/  LOP3.LUT R20, R20, 0x3, RZ, 0xc0, !PT ;  /* 0x0000000314147812 */ /* 0x000fe200078ec0ff */
[----:B------:R-:W-:Y:S01]  /*0ca0*/  IMAD R6, R0, R9, R4 ;  /* 0x0000000900067224 */ /* 0x000fe200078e0204 */
[----:B------:R-:W-:Y:S01]  /*0cb0*/  IADD3 R32, PT, PT, R2, -R4, RZ ;  /* 0x8000000402207210 */ /* 0x000fe20007ffe0ff */
[----:B------:R-:W-:Y:S02]  /*0cc0*/  IMAD.X R9, RZ, RZ, ~R21, P0 ;  /* 0x000000ffff097224 */ /* 0x000fe400000e0e15 */
[----:B------:R-:W-:-:S04]  /*0cd0*/  IMAD.WIDE.U32 R18, R4, 0x8, R18 ;  /* 0x0000000804127825 */ /* 0x000fc800078e0012 */
[----:B------:R-:W-:-:S07]  /*0ce0*/  IMAD.MOV R33, RZ, RZ, -R20 ;  /* 0x000000ffff217224 */ /* 0x000fce00078e0a14 */
.L_x_109:
[----:B------:R-:W-:Y:S01]  /*0cf0*/  ISETP.GE.AND P0, PT, R4, R7, PT ;  /* 0x000000070400720c */ /* 0x000fe20003f06270 */
[----:B------:R-:W-:Y:S01]  /*0d00*/  BSSY.RECONVERGENT B1, `(.L_x_107) ;  /* 0x0000019000017945 */ /* 0x000fe20003800200 */
[----:B-1----:R-:W-:-:S04]  /*0d10*/  IMAD.WIDE.U32 R20, R6, 0x4, R10 ;  /* 0x0000000406147825 */ /* 0x002fc800078e000a */
[----:B------:R-:W-:-:S07]  /*0d20*/  IMAD.MOV.U32 R31, RZ, RZ, 0x7fffffff ;  /* 0x7fffffffff1f7424 */ /* 0x000fce00078e00ff */
[----:B------:R-:W-:Y:S05]  /*0d30*/  @!P0 BRA `(.L_x_108) ;  /* 0x0000000000548947 */ /* 0x000fea0003800000 */
[----:B------:R-:W-:Y:S01]  /*0d40*/  IADD3 R22, P1, PT, R18, UR8, RZ ;  /* 0x0000000812167c10 */ /* 0x000fe2000ff3e0ff */
[----:B------:R-:W-:Y:S01]  /*0d50*/  IMAD.WIDE R28, R4, 0x8, R8 ;  /* 0x00000008041c7825 */ /* 0x000fe200078e0208 */
[----:B------:R-:W-:Y:S02]  /*0d60*/  IADD3 R24, P0, PT, R18, UR10, RZ ;  /* 0x0000000a12187c10 */ /* 0x000fe4000ff1e0ff */
[----:B------:R-:W-:Y:S02]  /*0d70*/  IADD3.X R23, PT, PT, R19, UR9, RZ, P1, !PT ;  /* 0x0000000913177c10 */ /* 0x000fe40008ffe4ff */
[C---:B------:R-:W-:Y:S02]  /*0d80*/  IADD3 R26, P1, PT, R28.reuse, UR8, RZ ;  /* 0x000000081c1a7c10 */ /* 0x040fe4000ff3e0ff */
[----:B------:R-:W-:Y:S02]  /*0d90*/  IADD3 R28, P2, PT, R28, UR10, RZ ;  /* 0x0000000a1c1c7c10 */ /* 0x000fe4000ff5e0ff */
[----:B------:R-:W-:Y:S01]  /*0da0*/  IADD3.X R27, PT, PT, R29, UR9, RZ, P1, !PT ;  /* 0x000000091d1b7c10 */ /* 0x000fe20008ffe4ff */
[----:B------:R-:W2:Y:S01]  /*0db0*/  LDG.E.64.CONSTANT R22, desc[UR4][R22.64] ;  /* 0x0000000416167981 */ /* 0x000ea2000c1e9b00 */
[----:B------:R-:W-:-:S02]  /*0dc0*/  IADD3.X R25, PT, PT, R19, UR11, RZ, P0, !PT ;  /* 0x0000000b13197c10 */ /* 0x000fc400087fe4ff */
[----:B------:R-:W-:Y:S02]  /*0dd0*/  IADD3.X R29, PT, PT, R29, UR11, RZ, P2, !PT ;  /* 0x0000000b1d1d7c10 */ /* 0x000fe400097fe4ff */
[----:B------:R-:W2:Y:S04]  /*0de0*/  LDG.E.64.CONSTANT R26, desc[UR4][R26.64] ;  /* 0x000000041a1a7981 */ /* 0x000ea8000c1e9b00 */
[----:B------:R-:W4:Y:S04]  /*0df0*/  LDG.E.64.CONSTANT R24, desc[UR4][R24.64] ;  /* 0x0000000418187981 */ /* 0x000f28000c1e9b00 */
[----:B------:R-:W4:Y:S01]  /*0e00*/  LDG.E.64.CONSTANT R28, desc[UR4][R28.64] ;  /* 0x000000041c1c7981 */ /* 0x000f22000c1e9b00 */
[----:B------:R-:W1:Y:S01]  /*0e10*/  I2F.F64 R30, R32 ;  /* 0x00000020001e7312 */ /* 0x000e620000201c00 */
[----:B--2---:R-:W-:-:S02]  /*0e20*/  DADD R34, R22, -R26 ;  /* 0x0000000016227229 */ /* 0x004fc4000000081a */
[----:B----4-:R-:W-:-:S08]  /*0e30*/  DADD R36, R24, -R28 ;  /* 0x0000000018247229 */ /* 0x010fd0000000081c */
[----:B-1----:R-:W-:Y:S02]  /*0e40*/  DFMA R30, R34, R30, R36 ;  /* 0x0000001e221e722b */ /* 0x002fe40000000024 */
[----:B0-----:R-:W-:-:S08]  /*0e50*/  DMUL R34, R14, -R34 ;  /* 0x800000220e227228 */ /* 0x001fd00000000000 */
[----:B------:R-:W-:-:S08]  /*0e60*/  DFMA R30, R16, R30, R34 ;  /* 0x0000001e101e722b */ /* 0x000fd00000000022 */
[----:B---3--:R-:W-:-:S10]  /*0e70*/  DMUL R30, R12, R30 ;  /* 0x0000001e0c1e7228 */ /* 0x008fd40000000000 */
[----:B------:R1:W2:Y:S02]  /*0e80*/  F2F.F32.F64 R31, R30 ;  /* 0x0000001e001f7310 */ /* 0x0002a40000301000 */
.L_x_108:
[----:B------:R-:W-:Y:S05]  /*0e90*/  BSYNC.RECONVERGENT B1 ;  /* 0x0000000000017941 */ /* 0x000fea0003800200 */
.L_x_107:
[----:B--2---:R2:W-:Y:S01]  /*0ea0*/  STG.E desc[UR4][R20.64], R31 ;  /* 0x0000001f14007986 */ /* 0x0045e2000c101904 */
[----:B------:R-:W-:Y:S01]  /*0eb0*/  IADD3 R33, PT, PT, R33, 0x1, RZ ;  /* 0x0000000121217810 */ /* 0x000fe20007ffe0ff */
[C---:B------:R-:W-:Y:S02]  /*0ec0*/  IMAD.IADD R6, R3.reuse, 0x1, R6 ;  /* 0x0000000103067824 */ /* 0x040fe400078e0206 */
[----:B------:R-:W-:Y:S01]  /*0ed0*/  IMAD.IADD R4, R3, 0x1, R4 ;  /* 0x0000000103047824 */ /* 0x000fe200078e0204 */
[----:B------:R-:W-:Y:S01]  /*0ee0*/  ISETP.NE.AND P0, PT, R33, RZ, PT ;  /* 0x000000ff2100720c */ /* 0x000fe20003f05270 */
[----:B------:R-:W-:-:S04]  /*0ef0*/  IMAD.WIDE.U32 R18, R3, 0x8, R18 ;  /* 0x0000000803127825 */ /* 0x000fc800078e0012 */
[----:B------:R-:W-:-:S08]  /*0f00*/  IMAD.IADD R32, R32, 0x1, -R3 ;  /* 0x0000000120207824 */ /* 0x000fd000078e0a03 */
[----:B--2---:R-:W-:Y:S05]  /*0f10*/  @P0 BRA `(.L_x_109) ;  /* 0xfffffffc00740947 */ /* 0x004fea000383ffff */
.L_x_106:
[----:B------:R-:W-:Y:S05]  /*0f20*/  BSYNC.RECONVERGENT B0 ;  /* 0x0000000000007941 */ /* 0x000fea0003800200 */
.L_x_105:
[----:B------:R-:W2:Y:S01]  /*0f30*/  LDC R21, c[0x0][0x3a8] ;  /* 0x0000ea00ff157b82 */ /* 0x000ea20000000800 */
[----:B------:R-:W-:Y:S01]  /*0f40*/  ISETP.GE.U32.AND P0, PT, R5, 0x3, PT ;  /* 0x000000030500780c */ /* 0x000fe20003f06070 */
[----:B------:R-:W4:Y:S06]  /*0f50*/  LDCU.128 UR12, c[0x0][0x380] ;  /* 0x00007000ff0c77ac */ /* 0x000f2c0008000c00 */
[----:B------:R-:W0:Y:S08]  /*0f60*/  LDC.64 R8, c[0x0][0x3b8] ;  /* 0x0000ee00ff087b82 */ /* 0x000e300000000a00 */
[----:B------:R-:W0:Y:S08]  /*0f70*/  LDC.64 R10, c[0x0][0x380] ;  /* 0x0000e000ff0a7b82 */ /* 0x000e300000000a00 */
[----:B------:R-:W0:Y:S01]  /*0f80*/  LDC.64 R18, c[0x0][0x388] ;  /* 0x0000e200ff127b82 */ /* 0x000e220000000a00 */
[----:B----4-:R-:W-:Y:S05]  /*0f90*/  @!P0 EXIT ;  /* 0x000000000000894d */ /* 0x010fea0003800000 */
.L_x_118:
[----:B------:R-:W-:Y:S01]  /*0fa0*/  ISETP.GE.AND P0, PT, R4, R7, PT ;  /* 0x000000070400720c */ /* 0x000fe20003f06270 */
[----:B--2---:R-:W-:Y:S01]  /*0fb0*/  IMAD R6, R0, R21, R4 ;  /* 0x0000001500067224 */ /* 0x004fe200078e0204 */
[----:B------:R-:W-:Y:S01]  /*0fc0*/  BSSY.RECONVERGENT B0, `(.L_x_110) ;  /* 0x000001b000007945 */ /* 0x000fe20003800200 */
[----:B----4-:R-:W-:Y:S02]  /*0fd0*/  MOV R27, 0x7fffffff ;  /* 0x7fffffff001b7802 */ /* 0x010fe40000000f00 */
[----:B0-----:R-:W-:-:S08]  /*0fe0*/  IMAD.WIDE.U32 R22, R6, 0x4, R8 ;  /* 0x0000000406167825 */ /* 0x001fd000078e0008 */
[----:B------:R-:W-:Y:S05]  /*0ff0*/  @!P0 BRA `(.L_x_111) ;  /* 0x00000000005c8947 */ /* 0x000fea0003800000 */
[----:B------:R-:W-:Y:S01]  /*1000*/  IADD3 R5, P0, PT, -R2, R4, RZ ;  /* 0x0000000402057210 */ /* 0x000fe20007f1e1ff */
[----:B------:R-:W-:-:S03]  /*1010*/  IMAD.WIDE.U32 R24, R4, 0x8, R18 ;  /* 0x0000000804187825 */ /* 0x000fc600078e0012 */
[C---:B------:R-:W-:Y:S01]  /*1020*/  LEA.HI.X.SX32 R20, R4.reuse, 0xffffffff, 0x1, P0 ;  /* 0xffffffff04147811 */ /* 0x040fe200000f0eff */
[C---:B-1----:R-:W-:Y:S02]  /*1030*/  IMAD.SHL.U32 R30, R5.reuse, 0x8, RZ ;  /* 0x00000008051e7824 */ /* 0x042fe400078e00ff */
[----:B------:R-:W-:Y:S01]  /*1040*/  IMAD.WIDE.U32 R34, R4, 0x8, R10 ;  /* 0x0000000804227825 */ /* 0x000fe200078e000a */
[----:B------:R-:W-:Y:S01]  /*1050*/  SHF.L.U64.HI R5, R5, 0x3, R20 ;  /* 0x0000000305057819 */ /* 0x000fe20000010214 */
[----:B------:R-:W2:Y:S01]  /*1060*/  LDG.E.64.CONSTANT R24, desc[UR4][R24.64+0x8] ;  /* 0x0000080418187981 */ /* 0x000ea2000c1e9b00 */
[C---:B------:R-:W-:Y:S02]  /*1070*/  IADD3 R28, P0, PT, R30.reuse, UR12, RZ ;  /* 0x0000000c1e1c7c10 */ /* 0x040fe4000ff1e0ff */
[----:B------:R-:W-:Y:S01]  /*1080*/  IADD3 R30, P1, PT, R30, UR14, RZ ;  /* 0x0000000e1e1e7c10 */ /* 0x000fe2000ff3e0ff */
[----:B------:R-:W4:Y:S01]  /*1090*/  LDG.E.64.CONSTANT R26, desc[UR4][R34.64+0x8] ;  /* 0x00000804221a7981 */ /* 0x000f22000c1e9b00 */
[----:B------:R-:W-:-:S02]  /*10a0*/  IADD3.X R29, PT, PT, R5, UR13, RZ, P0, !PT ;  /* 0x0000000d051d7c10 */ /* 0x000fc400087fe4ff */
[----:B------:R-:W-:-:S04]  /*10b0*/  IADD3.X R31, PT, PT, R5, UR15, RZ, P1, !PT ;  /* 0x0000000f051f7c10 */ /* 0x000fc80008ffe4ff */
[----:B------:R-:W4:Y:S04]  /*10c0*/  LDG.E.64.CONSTANT R28, desc[UR4][R28.64+0x8] ;  /* 0x000008041c1c7981 */ /* 0x000f28000c1e9b00 */
[----:B------:R-:W2:Y:S01]  /*10d0*/  LDG.E.64.CONSTANT R30, desc[UR4][R30.64+0x8] ;  /* 0x000008041e1e7981 */ /* 0x000ea2000c1e9b00 */
[----:B------:R-:W-:-:S04]  /*10e0*/  IMAD.IADD R5, R2, 0x1, -R4 ;  /* 0x0000000102057824 */ /* 0x000fc800078e0a04 */
[----:B------:R-:W0:Y:S01]  /*10f0*/  I2F.F64 R32, R5 ;  /* 0x0000000500207312 */ /* 0x000e220000201c00 */
[----:B----4-:R-:W-:Y:S02]  /*1100*/  DADD R26, R26, -R28 ;  /* 0x000000001a1a7229 */ /* 0x010fe4000000081c */
[----:B--2---:R-:W-:-:S08]  /*1110*/  DADD R36, R24, -R30 ;  /* 0x0000000018247229 */ /* 0x004fd0000000081e */
[----:B0-----:R-:W-:Y:S02]  /*1120*/  DFMA R32, R26, R32, R36 ;  /* 0x000000201a20722b */ /* 0x001fe40000000024 */
[----:B------:R-:W-:-:S08]  /*1130*/  DMUL R26, R14, -R26 ;  /* 0x8000001a0e1a7228 */ /* 0x000fd00000000000 */
[----:B------:R-:W-:-:S08]  /*1140*/  DFMA R26, R16, R32, R26 ;  /* 0x00000020101a722b */ /* 0x000fd0000000001a */
[----:B---3--:R-:W-:-:S10]  /*1150*/  DMUL R26, R12, R26 ;  /* 0x0000001a0c1a7228 */ /* 0x008fd40000000000 */
[----:B------:R0:W2:Y:S02]  /*1160*/  F2F.F32.F64 R27, R26 ;  /* 0x0000001a001b7310 */ /* 0x0000a40000301000 */
.L_x_111:
[----:B------:R-:W-:Y:S05]  /*1170*/  BSYNC.RECONVERGENT B0 ;  /* 0x0000000000007941 */ /* 0x000fea0003800200 */
.L_x_110:
[----:B--2---:R2:W-:Y:S01]  /*1180*/  STG.E desc[UR4][R22.64], R27 ;  /* 0x0000001b16007986 */ /* 0x0045e2000c101904 */
[C---:B------:R-:W-:Y:S01]  /*1190*/  IMAD.IADD R33, R3.reuse, 0x1, R4 ;  /* 0x0000000103217824 */ /* 0x040fe200078e0204 */
[----:B------:R-:W-:Y:S01]  /*11a0*/  IADD3 R6, PT, PT, R3, R6, RZ ;  /* 0x0000000603067210 */ /* 0x000fe20007ffe0ff */
[----:B------:R-:W-:Y:S01]  /*11b0*/  BSSY.RECONVERGENT B0, `(.L_x_112) ;  /* 0x000001c000007945 */ /* 0x000fe20003800200 */
[----:B------:R-:W-:Y:S02]  /*11c0*/  IMAD.MOV.U32 R31, RZ, RZ, 0x7fffffff ;  /* 0x7fffffffff1f7424 */ /* 0x000fe400078e00ff */
[----:B------:R-:W-:Y:S01]  /*11d0*/  ISETP.GE.AND P0, PT, R33, R7, PT ;  /* 0x000000072100720c */ /* 0x000fe20003f06270 */
[----:B------:R-:W-:-:S12]  /*11e0*/  IMAD.WIDE.U32 R24, R6, 0x4, R8 ;  /* 0x0000000406187825 */ /* 0x000fd800078e0008 */
[----:B--2---:R-:W-:Y:S05]  /*11f0*/  @!P0 BRA `(.L_x_113) ;  /* 0x00000000005c8947 */ /* 0x004fea0003800000 */
[----:B------:R-:W-:Y:S01]  /*1200*/  IADD3 R4, P0, PT, -R2, R33, RZ ;  /* 0x0000002102047210 */ /* 0x000fe20007f1e1ff */
[----:B------:R-:W-:-:S03]  /*1210*/  IMAD.WIDE.U32 R22, R33, 0x8, R18 ;  /* 0x0000000821167825 */ /* 0x000fc600078e0012 */
[C---:B------:R-:W-:Y:S01]  /*1220*/  LEA.HI.X.SX32 R5, R33.reuse, 0xffffffff, 0x1, P0 ;  /* 0xffffffff21057811 */ /* 0x040fe200000f0eff */
[C---:B------:R-:W-:Y:S02]  /*1230*/  IMAD.SHL.U32 R28, R4.reuse, 0x8, RZ ;  /* 0x00000008041c7824 */ /* 0x040fe400078e00ff */
[----:B------:R-:W-:Y:S01]  /*1240*/  IMAD.WIDE.U32 R34, R33, 0x8, R10 ;  /* 0x0000000821227825 */ /* 0x000fe200078e000a */
[----:B------:R-:W-:Y:S01]  /*1250*/  SHF.L.U64.HI R4, R4, 0x3, R5 ;  /* 0x0000000304047819 */ /* 0x000fe20000010205 */
[----:B------:R-:W2:Y:S01]  /*1260*/  LDG.E.64.CONSTANT R22, desc[UR4][R22.64+0x8] ;  /* 0x0000080416167981 */ /* 0x000ea2000c1e9b00 */
[C---:B0-----:R-:W-:Y:S02]  /*1270*/  IADD3 R26, P0, PT, R28.reuse, UR12, RZ ;  /* 0x0000000c1c1a7c10 */ /* 0x041fe4000ff1e0ff */
[----:B------:R-:W-:Y:S02]  /*1280*/  IADD3 R28, P1, PT, R28, UR14, RZ ;  /* 0x0000000e1c1c7c10 */ /* 0x000fe4000ff3e0ff */
[----:B------:R-:W-:-:S02]  /*1290*/  IADD3.X R27, PT, PT, R4, UR13, RZ, P0, !PT ;  /* 0x0000000d041b7c10 */ /* 0x000fc400087fe4ff */
[----:B------:R-:W-:Y:S02]  /*12a0*/  IADD3.X R29, PT, PT, R4, UR15, RZ, P1, !PT ;  /* 0x0000000f041d7c10 */ /* 0x000fe40008ffe4ff */
[----:B------:R-:W4:Y:S04]  /*12b0*/  LDG.E.64.CONSTANT R4, desc[UR4][R34.64+0x8] ;  /* 0x0000080422047981 */ /* 0x000f28000c1e9b00 */
[----:B------:R-:W4:Y:S04]  /*12c0*/  LDG.E.64.CONSTANT R26, desc[UR4][R26.64+0x8] ;  /* 0x000008041a1a7981 */ /* 0x000f28000c1e9b00 */
[----:B------:R-:W2:Y:S01]  /*12d0*/  LDG.E.64.CONSTANT R28, desc[UR4][R28.64+0x8] ;  /* 0x000008041c1c7981 */ /* 0x000ea2000c1e9b00 */
[----:B------:R-:W-:-:S04]  /*12e0*/  IMAD.IADD R20, R2, 0x1, -R33 ;  /* 0x0000000102147824 */ /* 0x000fc800078e0a21 */
[----:B-1----:R-:W0:Y:S01]  /*12f0*/  I2F.F64 R30, R20 ;  /* 0x00000014001e7312 */ /* 0x002e220000201c00 */
[----:B----4-:R-:W-:Y:S02]  /*1300*/  DADD R4, R4, -R26 ;  /* 0x0000000004047229 */ /* 0x010fe4000000081a */
[----:B--2---:R-:W-:-:S08]  /*1310*/  DADD R36, R22, -R28 ;  /* 0x0000000016247229 */ /* 0x004fd0000000081c */
[----:B0-----:R-:W-:Y:S02]  /*1320*/  DFMA R30, R4, R30, R36 ;  /* 0x0000001e041e722b */ /* 0x001fe40000000024 */
[----:B------:R-:W-:-:S08]  /*1330*/  DMUL R4, R14, -R4 ;  /* 0x800000040e047228 */ /* 0x000fd00000000000 */
[----:B------:R-:W-:-:S08]  /*1340*/  DFMA R4, R16, R30, R4 ;  /* 0x0000001e1004722b */ /* 0x000fd00000000004 */
[----:B---3--:R-:W-:-:S06]  /*1350*/  DMUL R4, R12, R4 ;  /* 0x000000040c047228 */ /* 0x008fcc0000000000 */
[----:B------:R2:W4:Y:S05]  /*1360*/  F2F.F32.F64 R31, R4 ;  /* 0x00000004001f7310 */ /* 0x00052a0000301000 */
.L_x_113:
[----:B------:R-:W-:Y:S05]  /*1370*/  BSYNC.RECONVERGENT B0 ;  /* 0x0000000000007941 */ /* 0x000fea0003800200 */
.L_x_112:
[----:B----4-:R4:W-:Y:S01]  /*1380*/  STG.E desc[UR4][R24.64], R31 ;  /* 0x0000001f18007986 */ /* 0x0109e2000c101904 */
[C---:B------:R-:W-:Y:S01]  /*1390*/  IADD3 R33, PT, PT, R3.reuse, R33, RZ ;  /* 0x0000002103217210 */ /* 0x040fe20007ffe0ff */
[----:B------:R-:W-:Y:S01]  /*13a0*/  IMAD.IADD R6, R3, 0x1, R6 ;  /* 0x0000000103067824 */ /* 0x000fe200078e0206 */
[----:B------:R-:W-:Y:S01]  /*13b0*/  BSSY.RECONVERGENT B0, `(.L_x_114) ;  /* 0x000001c000007945 */ /* 0x000fe20003800200 */
[----:B------:R-:W-:Y:S01]  /*13c0*/  IMAD.MOV.U32 R23, RZ, RZ, 0x7fffffff ;  /* 0x7fffffffff177424 */ /* 0x000fe200078e00ff */
[----:B------:R-:W-:Y:S01]  /*13d0*/  ISETP.GE.AND P0, PT, R33, R7, PT ;  /* 0x000000072100720c */ /* 0x000fe20003f06270 */
[----:B--2---:R-:W-:-:S12]  /*13e0*/  IMAD.WIDE.U32 R4, R6, 0x4, R8 ;  /* 0x0000000406047825 */ /* 0x004fd800078e0008 */
[----:B----4-:R-:W-:Y:S05]  /*13f0*/  @!P0 BRA `(.L_x_115) ;  /* 0x00000000005c8947 */ /* 0x010fea0003800000 */
        /* <DEDUP_REMOVED lines=8> */
[----:B------:R-:W-:Y:S01]  /*1480*/  IADD3 R28, P1, PT, R28, UR14, RZ ;  /* 0x0000000e1c1c7c10 */ /* 0x000fe2000ff3e0ff */
[----:B------:R-:W4:Y:S01]  /*1490*/  LDG.E.64.CONSTANT R22, desc[UR4][R34.64+0x8] ;  /* 0x0000080422167981 */ /* 0x000f22000c1e9b00 */
[----:B------:R-:W-:-:S02]  /*14a0*/  IADD3.X R27, PT, PT, R20, UR13, RZ, P0, !PT ;  /* 0x0000000d141b7c10 */ /* 0x000fc400087fe4ff */
[----:B------:R-:W-:-:S04]  /*14b0*/  IADD3.X R29, PT, PT, R20, UR15, RZ, P1, !PT ;  /* 0x0000000f141d7c10 */ /* 0x000fc80008ffe4ff */
[----:B------:R-:W4:Y:S04]  /*14c0*/  LDG.E.64.CONSTANT R26, desc[UR4][R26.64+0x8] ;  /* 0x000008041a1a7981 */ /* 0x000f28000c1e9b00 */
[----:B------:R-:W2:Y:S01]  /*14d0*/  LDG.E.64.CONSTANT R28, desc[UR4][R28.64+0x8] ;  /* 0x000008041c1c7981 */ /* 0x000ea2000c1e9b00 */
[----:B------:R-:W-:-:S04]  /*14e0*/  IADD3 R20, PT, PT, R2, -R33, RZ ;  /* 0x8000002102147210 */ /* 0x000fc80007ffe0ff */
[----:B-1----:R-:W0:Y:S01]  /*14f0*/  I2F.F64 R30, R20 ;  /* 0x00000014001e7312 */ /* 0x002e220000201c00 */
[----:B----4-:R-:W-:Y:S02]  /*1500*/  DADD R22, R22, -R26 ;  /* 0x0000000016167229 */ /* 0x010fe4000000081a */
[----:B--2---:R-:W-:-:S08]  /*1510*/  DADD R36, R24, -R28 ;  /* 0x0000000018247229 */ /* 0x004fd0000000081c */
[----:B0-----:R-:W-:Y:S02]  /*1520*/  DFMA R30, R22, R30, R36 ;  /* 0x0000001e161e722b */ /* 0x001fe40000000024 */
[----:B------:R-:W-:-:S08]  /*1530*/  DMUL R22, R14, -R22 ;  /* 0x800000160e167228 */ /* 0x000fd00000000000 */
[----:B------:R-:W-:-:S08]  /*1540*/  DFMA R22, R16, R30, R22 ;  /* 0x0000001e1016722b */ /* 0x000fd00000000016 */
[----:B---3--:R-:W-:-:S10]  /*1550*/  DMUL R22, R12, R22 ;  /* 0x000000160c167228 */ /* 0x008fd40000000000 */
[----:B------:R2:W4:Y:S02]  /*1560*/  F2F.F32.F64 R23, R22 ;  /* 0x0000001600177310 */ /* 0x0005240000301000 */
.L_x_115:
[----:B------:R-:W-:Y:S05]  /*1570*/  BSYNC.RECONVERGENT B0 ;  /* 0x0000000000007941 */ /* 0x000fea0003800200 */
.L_x_114:
[----:B----4-:R4:W-:Y:S01]  /*1580*/  STG.E desc[UR4][R4.64], R23 ;  /* 0x0000001704007986 */ /* 0x0109e2000c101904 */
[----:B------:R-:W-:Y:S01]  /*1590*/  IMAD.IADD R33, R3, 0x1, R33 ;  /* 0x0000000103217824 */ /* 0x000fe200078e0221 */
[----:B------:R-:W-:Y:S01]  /*15a0*/  BSSY.RECONVERGENT B0, `(.L_x_116) ;  /* 0x000001b000007945 */ /* 0x000fe20003800200 */
[----:B------:R-:W-:-:S03]  /*15b0*/  IMAD.MOV.U32 R27, RZ, RZ, 0x7fffffff ;  /* 0x7fffffffff1b7424 */ /* 0x000fc600078e00ff */
[----:B------:R-:W-:-:S13]  /*15c0*/  ISETP.GE.AND P0, PT, R33, R7, PT ;  /* 0x000000072100720c */ /* 0x000fda0003f06270 */
[----:B----4-:R-:W-:Y:S05]  /*15d0*/  @!P0 BRA `(.L_x_117) ;  /* 0x00000000005c8947 */ /* 0x010fea0003800000 */
[----:B------:R-:W-:Y:S01]  /*15e0*/  IADD3 R4, P0, PT, -R2, R33, RZ ;  /* 0x0000002102047210 */ /* 0x000fe20007f1e1ff */
[----:B--2---:R-:W-:-:S03]  /*15f0*/  IMAD.WIDE.U32 R22, R33, 0x8, R18 ;  /* 0x0000000821167825 */ /* 0x004fc600078e0012 */
[C---:B------:R-:W-:Y:S01]  /*1600*/  LEA.HI.X.SX32 R5, R33.reuse, 0xffffffff, 0x1, P0 ;  /* 0xffffffff21057811 */ /* 0x040fe200000f0eff */
[C---:B------:R-:W-:Y:S02]  /*1610*/  IMAD.SHL.U32 R28, R4.reuse, 0x8, RZ ;  /* 0x00000008041c7824 */ /* 0x040fe400078e00ff */
[----:B-1----:R-:W-:Y:S01]  /*1620*/  IMAD.WIDE.U32 R30, R33, 0x8, R10 ;  /* 0x00000008211e7825 */ /* 0x002fe200078e000a */
[----:B------:R-:W-:Y:S01]  /*1630*/  SHF.L.U64.HI R4, R4, 0x3, R5 ;  /* 0x0000000304047819 */ /* 0x000fe20000010205 */
[----:B------:R-:W2:Y:S01]  /*1640*/  LDG.E.64.CONSTANT R22, desc[UR4][R22.64+0x8] ;  /* 0x0000080416167981 */ /* 0x000ea2000c1e9b00 */
[C---:B------:R-:W-:Y:S02]  /*1650*/  IADD3 R24, P0, PT, R28.reuse, UR12, RZ ;  /* 0x0000000c1c187c10 */ /* 0x040fe4000ff1e0ff */
[----:B------:R-:W-:Y:S02]  /*1660*/  IADD3 R28, P1, PT, R28, UR14, RZ ;  /* 0x0000000e1c1c7c10 */ /* 0x000fe4000ff3e0ff */
[----:B------:R-:W-:-:S02]  /*1670*/  IADD3.X R25, PT, PT, R4, UR13, RZ, P0, !PT ;  /* 0x0000000d04197c10 */ /* 0x000fc400087fe4ff */
[----:B------:R-:W-:Y:S02]  /*1680*/  IADD3.X R29, PT, PT, R4, UR15, RZ, P1, !PT ;  /* 0x0000000f041d7c10 */ /* 0x000fe40008ffe4ff */
[----:B------:R-:W4:Y:S04]  /*1690*/  LDG.E.64.CONSTANT R4, desc[UR4][R30.64+0x8] ;  /* 0x000008041e047981 */ /* 0x000f28000c1e9b00 */
[----:B------:R-:W4:Y:S04]  /*16a0*/  LDG.E.64.CONSTANT R24, desc[UR4][R24.64+0x8] ;  /* 0x0000080418187981 */ /* 0x000f28000c1e9b00 */
[----:B------:R-:W2:Y:S01]  /*16b0*/  LDG.E.64.CONSTANT R28, desc[UR4][R28.64+0x8] ;  /* 0x000008041c1c7981 */ /* 0x000ea2000c1e9b00 */
[----:B------:R-:W-:-:S04]  /*16c0*/  IADD3 R20, PT, PT, R2, -R33, RZ ;  /* 0x8000002102147210 */ /* 0x000fc80007ffe0ff */
[----:B0-----:R-:W0:Y:S01]  /*16d0*/  I2F.F64 R26, R20 ;  /* 0x00000014001a7312 */ /* 0x001e220000201c00 */
[----:B----4-:R-:W-:Y:S02]  /*16e0*/  DADD R4, R4, -R24 ;  /* 0x0000000004047229 */ /* 0x010fe40000000818 */
[----:B--2---:R-:W-:-:S08]  /*16f0*/  DADD R34, R22, -R28 ;  /* 0x0000000016227229 */ /* 0x004fd0000000081c */
[----:B0-----:R-:W-:Y:S02]  /*1700*/  DFMA R26, R4, R26, R34 ;  /* 0x0000001a041a722b */ /* 0x001fe40000000022 */
[----:B------:R-:W-:-:S08]  /*1710*/  DMUL R4, R14, -R4 ;  /* 0x800000040e047228 */ /* 0x000fd00000000000 */
[----:B------:R-:W-:-:S08]  /*1720*/  DFMA R4, R16, R26, R4 ;  /* 0x0000001a1004722b */ /* 0x000fd00000000004 */
[----:B---3--:R-:W-:-:S06]  /*1730*/  DMUL R4, R12, R4 ;  /* 0x000000040c047228 */ /* 0x008fcc0000000000 */
[----:B------:R4:W0:Y:S05]  /*1740*/  F2F.F32.F64 R27, R4 ;  /* 0x00000004001b7310 */ /* 0x00082a0000301000 */
.L_x_117:
[----:B------:R-:W-:Y:S05]  /*1750*/  BSYNC.RECONVERGENT B0 ;  /* 0x0000000000007941 */ /* 0x000fea0003800200 */
.L_x_116:
[C---:B------:R-:W-:Y:S02]  /*1760*/  IMAD.IADD R23, R3.reuse, 0x1, R6 ;  /* 0x0000000103177824 */ /* 0x040fe400078e0206 */
[----:B----4-:R-:W-:Y:S02]  /*1770*/  IMAD.IADD R4, R3, 0x1, R33 ;  /* 0x0000000103047824 */ /* 0x010fe400078e0221 */
[----:B--2---:R-:W-:-:S03]  /*1780*/  IMAD.WIDE.U32 R22, R23, 0x4, R8 ;  /* 0x0000000417167825 */ /* 0x004fc600078e0008 */
[----:B------:R-:W-:Y:S02]  /*1790*/  ISETP.GE.AND P0, PT, R4, R21, PT ;  /* 0x000000150400720c */ /* 0x000fe40003f06270 */
[----:B0-----:R4:W-:Y:S11]  /*17a0*/  STG.E desc[UR4][R22.64], R27 ;  /* 0x0000001b16007986 */ /* 0x0019f6000c101904 */
[----:B------:R-:W-:Y:S05]  /*17b0*/  @!P0 BRA `(.L_x_118) ;  /* 0xfffffff400f88947 */ /* 0x000fea000383ffff */
[----:B------:R-:W-:Y:S05]  /*17c0*/  EXIT ;  /* 0x000000000000794d */ /* 0x000fea0003800000 */
.L_x_119:
        /* <DEDUP_REMOVED lines=11> */
.L_x_131:


//--------------------- .text.linearreg_slope_exclusive_prefix_y_yi_f64 --------------------------
	.section	.text.linearreg_slope_exclusive_prefix_y_yi_f64,"ax",@progbits
	.align	128
        .global         linearreg_slope_exclusive_prefix_y_yi_f64
        .type           linearreg_slope_exclusive_prefix_y_yi_f64,@function
        .size           linearreg_slope_exclusive_prefix_y_yi_f64,(.L_x_132 - linearreg_slope_exclusive_prefix_y_yi_f64)
        .other          linearreg_slope_exclusive_prefix_y_yi_f64,@"STO_CUDA_ENTRY STV_DEFAULT"
linearreg_slope_exclusive_prefix_y_yi_f64:
.text.linearreg_slope_exclusive_prefix_y_yi_f64:
[----:B------:R-:W-:Y:S01]  /*0000*/  LDC R1, c[0x0][0x37c] ;  /* 0x0000df00ff017b82 */ /* 0x000fe20000000800 */
[----:B------:R-:W0:Y:S07]  /*0010*/  S2R R0, SR_CTAID.Y ;  /* 0x0000000000007919 */ /* 0x000e2e0000002600 */
[----:B------:R-:W0:Y:S02]  /*0020*/  S2UR UR4, SR_CTAID.X ;  /* 0x00000000000479c3 */ /* 0x000e240000002500 */
[----:B0-----:R-:W-:-:S13]  /*0030*/  LOP3.LUT P0, RZ, R0, UR4, RZ, 0xfc, !PT ;  /* 0x0000000400ff7c12 */ /* 0x001fda000f80fcff */
[----:B------:R-:W-:Y:S05]  /*0040*/  @P0 EXIT ;  /* 0x000000000000094d */ /* 0x000fea0003800000 */
[----:B------:R-:W0:Y:S01]  /*0050*/  S2R R2, SR_TID.X ;  /* 0x0000000000027919 */ /* 0x000e220000002100 */
[----:B------:R-:W1:Y:S02]  /*0060*/  LDC R0, c[0x0][0x388] ;  /* 0x0000e200ff007b82 */ /* 0x000e640000000800 */
[----:B-1----:R-:W-:-:S04]  /*0070*/  ISETP.GE.AND P0, PT, R0, 0x1, PT ;  /* 0x000000010000780c */ /* 0x002fc80003f06270 */
[----:B0-----:R-:W-:-:S13]  /*0080*/  ISETP.NE.OR P0, PT, R2, RZ, !P0 ;  /* 0x000000ff0200720c */ /* 0x001fda0004705670 */
[----:B------:R-:W-:Y:S05]  /*0090*/  @P0 EXIT ;  /* 0x000000000000094d */ /* 0x000fea0003800000 */
[----:B------:R-:W0:Y:S01]  /*00a0*/  LDC.64 R2, c[0x0][0x390] ;  /* 0x0000e400ff027b82 */ /* 0x000e220000000a00 */
[----:B------:R-:W0:Y:S01]  /*00b0*/  LDCU.64 UR10, c[0x0][0x358] ;  /* 0x00006b00ff0a77ac */ /* 0x000e220008000a00 */
[C---:B------:R-:W-:Y:S01]  /*00c0*/  VIADD R4, R0.reuse, 0xffffffff ;  /* 0xffffffff00047836 */ /* 0x040fe20000000000 */
[----:B------:R-:W-:Y:S02]  /*00d0*/  LOP3.LUT R5, R0, 0x7, RZ, 0xc0, !PT ;  /* 0x0000000700057812 */ /* 0x000fe400078ec0ff */
[----:B------:R-:W-:Y:S02]  /*00e0*/  CS2R R16, SRZ ;  /* 0x0000000000107805 */ /* 0x000fe4000001ff00 */
[----:B------:R-:W-:Y:S02]  /*00f0*/  CS2R R14, SRZ ;  /* 0x00000000000e7805 */ /* 0x000fe4000001ff00 */
[----:B------:R-:W-:Y:S01]  /*0100*/  ISETP.GE.U32.AND P1, PT, R4, 0x7, PT ;  /* 0x000000070400780c */ /* 0x000fe20003f26070 */
[----:B------:R-:W1:Y:S01]  /*0110*/  LDC.64 R6, c[0x0][0x398] ;  /* 0x0000e600ff067b82 */ /* 0x000e620000000a00 */
[----:B------:R-:W-:Y:S01]  /*0120*/  ISETP.NE.AND P0, PT, R5, RZ, PT ;  /* 0x000000ff0500720c */ /* 0x000fe20003f05270 */
[----:B------:R-:W-:Y:S01]  /*0130*/  IMAD.MOV.U32 R4, RZ, RZ, RZ ;  /* 0x000000ffff047224 */ /* 0x000fe200078e00ff */
[----:B0-----:R0:W-:Y:S04]  /*0140*/  STG.E.64 desc[UR10][R2.64], RZ ;  /* 0x000000ff02007986 */ /* 0x0011e8000c101b0a */
[----:B-1----:R0:W-:Y:S05]  /*0150*/  STG.E.64 desc[UR10][R6.64], RZ ;  /* 0x000000ff06007986 */ /* 0x0021ea000c101b0a */
[----:B------:R-:W-:Y:S05]  /*0160*/  @!P1 BRA `(.L_x_120) ;  /* 0x0000000400c09947 */ /* 0x000fea0003800000 */
[----:B------:R-:W1:Y:S01]  /*0170*/  LDCU.128 UR4, c[0x0][0x390] ;  /* 0x00007200ff0477ac */ /* 0x000e620008000c00 */
[----:B0-----:R-:W0:Y:S01]  /*0180*/  LDC R3, c[0x0][0x38c] ;  /* 0x0000e300ff037b82 */ /* 0x001e220000000800 */
[----:B------:R-:W-:Y:S02]  /*0190*/  CS2R R8, SRZ ;  /* 0x0000000000087805 */ /* 0x000fe4000001ff00 */
[----:B------:R-:W-:Y:S01]  /*01a0*/  CS2R R16, SRZ ;  /* 0x0000000000107805 */ /* 0x000fe2000001ff00 */
[----:B------:R-:W2:Y:S01]  /*01b0*/  LDCU.64 UR8, c[0x0][0x380] ;  /* 0x00007000ff0877ac */ /* 0x000ea20008000a00 */
[----:B------:R-:W-:Y:S02]  /*01c0*/  CS2R R14, SRZ ;  /* 0x00000000000e7805 */ /* 0x000fe4000001ff00 */
[----:B------:R-:W-:Y:S01]  /*01d0*/  LOP3.LUT R4, R0, 0x7ffffff8, RZ, 0xc0, !PT ;  /* 0x7ffffff800047812 */ /* 0x000fe200078ec0ff */
[----:B-1----:R-:W-:Y:S02]  /*01e0*/  UIADD3 UR6, UP1, UPT, UR6, 0x20, URZ ;  /* 0x0000002006067890 */ /* 0x002fe4000ff3e0ff */
[----:B------:R-:W-:-:S02]  /*01f0*/  UIADD3 UR4, UP2, UPT, UR4, 0x20, URZ ;  /* 0x0000002004047890 */ /* 0x000fc4000ff5e0ff */
[----:B--2---:R-:W-:Y:S02]  /*0200*/  UIADD3 UR8, UP0, UPT, UR8, 0x10, URZ ;  /* 0x0000001008087890 */ /* 0x004fe4000ff1e0ff */
[----:B------:R-:W-:Y:S01]  /*0210*/  UIADD3.X UR7, UPT, UPT, URZ, UR7, URZ, UP1, !UPT ;  /* 0x00000007ff077290 */ /* 0x000fe20008ffe4ff */
[----:B------:R-:W-:Y:S01]  /*0220*/  IMAD.U32 R2, RZ, RZ, UR6 ;  /* 0x00000006ff027e24 */ /* 0x000fe2000f8e00ff */
[----:B------:R-:W-:Y:S01]  /*0230*/  UIADD3.X UR5, UPT, UPT, URZ, UR5, URZ, UP2, !UPT ;  /* 0x00000005ff057290 */ /* 0x000fe200097fe4ff */
[----:B------:R-:W-:Y:S01]  /*0240*/  IMAD.U32 R0, RZ, RZ, UR4 ;  /* 0x00000004ff007e24 */ /* 0x000fe2000f8e00ff */
[----:B------:R-:W-:Y:S01]  /*0250*/  UIADD3.X UR9, UPT, UPT, URZ, UR9, URZ, UP0, !UPT ;  /* 0x00000009ff097290 */ /* 0x000fe200087fe4ff */
[----:B------:R-:W-:Y:S01]  /*0260*/  IMAD.U32 R6, RZ, RZ, UR8 ;  /* 0x00000008ff067e24 */ /* 0x000fe2000f8e00ff */
[----:B------:R-:W-:Y:S01]  /*0270*/  UMOV UR4, URZ ;  /* 0x000000ff00047c82 */ /* 0x000fe20008000000 */
[----:B------:R-:W-:Y:S02]  /*0280*/  IMAD.U32 R20, RZ, RZ, UR7 ;  /* 0x00000007ff147e24 */ /* 0x000fe4000f8e00ff */
[----:B------:R-:W-:-:S02]  /*0290*/  IMAD.U32 R22, RZ, RZ, UR5 ;  /* 0x00000005ff167e24 */ /* 0x000fc4000f8e00ff */
[----:B------:R-:W-:-:S07]  /*02a0*/  IMAD.U32 R7, RZ, RZ, UR9 ;  /* 0x00000009ff077e24 */ /* 0x000fce000f8e00ff */
.L_x_121:
[----:B0-----:R-:W-:-:S13]  /*02b0*/  ISETP.LE.AND P6, PT, R3, UR4, PT ;  /* 0x0000000403007c0c */ /* 0x001fda000bfc3270 */
[----:B------:R-:W2:Y:S01]  /*02c0*/  @P6 LDG.E.CONSTANT R21, desc[UR10][R6.64+-0x10] ;  /* 0xfffff00a06156981 */ /* 0x000ea2000c1e9900 */
[----:B------:R-:W-:Y:S02]  /*02d0*/  UIADD3 UR5, UPT, UPT, UR4, 0x1, URZ ;  /* 0x0000000104057890 */ /* 0x000fe4000fffe0ff */
[----:B------:R-:W-:-:S04]  /*02e0*/  UIADD3 UR6, UPT, UPT, UR4, 0x2, URZ ;  /* 0x0000000204067890 */ /* 0x000fc8000fffe0ff */
[C---:B------:R-:W-:Y:S02]  /*02f0*/  ISETP.LE.AND P1, PT, R3.reuse, UR5, PT ;  /* 0x0000000503007c0c */ /* 0x040fe4000bf23270 */
[----:B------:R-:W-:-:S11]  /*0300*/  ISETP.LE.AND P2, PT, R3, UR6, PT ;  /* 0x0000000603007c0c */ /* 0x000fd6000bf43270 */
[----:B------:R-:W3:Y:S01]  /*0310*/  @P1 LDG.E.CONSTANT R23, desc[UR10][R6.64+-0xc] ;  /* 0xfffff40a06171981 */ /* 0x000ee2000c1e9900 */
[----:B------:R-:W-:Y:S02]  /*0320*/  UIADD3 UR7, UPT, UPT, UR4, 0x3, URZ ;  /* 0x0000000304077890 */ /* 0x000fe4000fffe0ff */
[----:B------:R-:W-:Y:S01]  /*0330*/  UIADD3 UR8, UPT, UPT, UR4, 0x4, URZ ;  /* 0x0000000404087890 */ /* 0x000fe2000fffe0ff */
[----:B------:R-:W4:Y:S01]  /*0340*/  @P2 LDG.E.CONSTANT R29, desc[UR10][R6.64+-0x8] ;  /* 0xfffff80a061d2981 */ /* 0x000f22000c1e9900 */
[----:B------:R-:W-:Y:S02]  /*0350*/  CS2R R18, SRZ ;  /* 0x0000000000127805 */ /* 0x000fe4000001ff00 */
[C---:B------:R-:W-:Y:S01]  /*0360*/  ISETP.LE.AND P3, PT, R3.reuse, UR7, PT ;  /* 0x0000000703007c0c */ /* 0x040fe2000bf63270 */
[----:B------:R-:W-:Y:S01]  /*0370*/  UIADD3 UR9, UPT, UPT, UR4, 0x5, URZ ;  /* 0x0000000504097890 */ /* 0x000fe2000fffe0ff */
[----:B------:R-:W-:Y:S01]  /*0380*/  ISETP.LE.AND P4, PT, R3, UR8, PT ;  /* 0x0000000803007c0c */ /* 0x000fe2000bf83270 */
[----:B------:R-:W-:-:S04]  /*0390*/  UIADD3 UR12, UPT, UPT, UR4, 0x6, URZ ;  /* 0x00000006040c7890 */ /* 0x000fc8000fffe0ff */
[----:B------:R-:W-:-:S06]  /*03a0*/  ISETP.LE.AND P5, PT, R3, UR9, PT ;  /* 0x0000000903007c0c */ /* 0x000fcc000bfa3270 */
[----:B------:R-:W5:Y:S04]  /*03b0*/  @P3 LDG.E.CONSTANT R24, desc[UR10][R6.64+-0x4] ;  /* 0xfffffc0a06183981 */ /* 0x000f68000c1e9900 */
[----:B------:R-:W5:Y:S04]  /*03c0*/  @P4 LDG.E.CONSTANT R25, desc[UR10][R6.64] ;  /* 0x0000000a06194981 */ /* 0x000f68000c1e9900 */
[----:B------:R-:W5:Y:S01]  /*03d0*/  @P5 LDG.E.CONSTANT R26, desc[UR10][R6.64+0x4] ;  /* 0x0000040a061a5981 */ /* 0x000f62000c1e9900 */
[----:B------:R-:W-:Y:S01]  /*03e0*/  CS2R R10, SRZ ;  /* 0x00000000000a7805 */ /* 0x000fe2000001ff00 */
[----:B------:R-:W-:Y:S01]  /*03f0*/  UIADD3 UR13, UPT, UPT, UR4, 0x7, URZ ;  /* 0x00000007040d7890 */ /* 0x000fe2000fffe0ff */
[----:B--2---:R-:W0:Y:S01]  /*0400*/  @P6 F2F.F64.F32 R18, R21 ;  /* 0x0000001500126310 */ /* 0x004e220000201800 */
[----:B------:R-:W-:-:S13]  /*0410*/  ISETP.LE.AND P6, PT, R3, UR12, PT ;  /* 0x0000000c03007c0c */ /* 0x000fda000bfc3270 */
[----:B------:R-:W2:Y:S01]  /*0420*/  @P6 LDG.E.CONSTANT R27, desc[UR10][R6.64+0x8] ;  /* 0x0000080a061b6981 */ /* 0x000ea2000c1e9900 */
[----:B---3--:R1:W-:Y:S01]  /*0430*/  @P1 F2F.F64.F32 R10, R23 ;  /* 0x00000017000a1310 */ /* 0x0083e20000201800 */
[----:B------:R-:W-:-:S13]  /*0440*/  ISETP.LE.AND P1, PT, R3, UR13, PT ;  /* 0x0000000d03007c0c */ /* 0x000fda000bf23270 */
[----:B------:R3:W2:Y:S01]  /*0450*/  @P1 LDG.E.CONSTANT R28, desc[UR10][R6.64+0xc] ;  /* 0x00000c0a061c1981 */ /* 0x0006a2000c1e9900 */
[C---:B0-----:R-:W-:Y:S02]  /*0460*/  DADD R14, R18.reuse, R14 ;  /* 0x00000000120e7229 */ /* 0x041fe4000000000e */
[----:B------:R-:W-:Y:S01]  /*0470*/  DFMA R16, R18, R8, R16 ;  /* 0x000000081210722b */ /* 0x000fe20000000010 */
[----:B------:R-:W0:Y:S01]  /*0480*/  I2F.F64.U32 R18, UR5 ;  /* 0x0000000500127d12 */ /* 0x000e220008201800 */
[----:B-1----:R-:W-:Y:S01]  /*0490*/  IMAD.MOV.U32 R23, RZ, RZ, R22 ;  /* 0x000000ffff177224 */ /* 0x002fe200078e0016 */
[----:B------:R-:W-:Y:S01]  /*04a0*/  CS2R R12, SRZ ;  /* 0x00000000000c7805 */ /* 0x000fe2000001ff00 */
[----:B------:R-:W-:Y:S02]  /*04b0*/  IMAD.MOV.U32 R22, RZ, RZ, R0 ;  /* 0x000000ffff167224 */ /* 0x000fe400078e0000 */
[----:B------:R-:W-:-:S03]  /*04c0*/  IMAD.MOV.U32 R21, RZ, RZ, R20 ;  /* 0x000000ffff157224 */ /* 0x000fc600078e0014 */
[----:B------:R1:W-:Y:S01]  /*04d0*/  STG.E.64 desc[UR10][R22.64+-0x18], R14 ;  /* 0xffffe80e16007986 */ /* 0x0003e2000c101b0a */
[----:B----4-:R-:W4:Y:S01]  /*04e0*/  @P2 F2F.F64.F32 R12, R29 ;  /* 0x0000001d000c2310 */ /* 0x010f220000201800 */
[----:B------:R-:W-:Y:S01]  /*04f0*/  IMAD.MOV.U32 R20, RZ, RZ, R2 ;  /* 0x000000ffff147224 */ /* 0x000fe200078e0002 */
[----:B0-----:R-:W-:Y:S02]  /*0500*/  DFMA R18, R18, R10, R16 ;  /* 0x0000000a1212722b */ /* 0x001fe40000000010 */
[----:B------:R-:W-:-:S04]  /*0510*/  DADD R10, R14, R10 ;  /* 0x000000000e0a7229 */ /* 0x000fc8000000000a */
[----:B-1----:R-:W0:Y:S01]  /*0520*/  I2F.F64.U32 R14, UR6 ;  /* 0x00000006000e7d12 */ /* 0x002e220008201800 */
[----:B------:R1:W-:Y:S01]  /*0530*/  STG.E.64 desc[UR10][R20.64+-0x18], R16 ;  /* 0xffffe81014007986 */ /* 0x0003e2000c101b0a */
[----:B------:R-:W-:-:S03]  /*0540*/  CS2R R30, SRZ ;  /* 0x00000000001e7805 */ /* 0x000fc6000001ff00 */
[----:B------:R4:W-:Y:S04]  /*0550*/  STG.E.64 desc[UR10][R22.64+-0x10], R10 ;  /* 0xfffff00a16007986 */ /* 0x0009e8000c101b0a */
[----:B------:R0:W-:Y:S01]  /*0560*/  STG.E.64 desc[UR10][R20.64+-0x10], R18 ;  /* 0xfffff01214007986 */ /* 0x0001e2000c101b0a */
[----:B-1----:R-:W-:Y:S01]  /*0570*/  CS2R R16, SRZ ;  /* 0x0000000000107805 */ /* 0x002fe2000001ff00 */
[----:B-----5:R-:W-:Y:S01]  /*0580*/  @P4 F2F.F64.F32 R30, R25 ;  /* 0x00000019001e4310 */ /* 0x020fe20000201800 */
[----:B----4-:R-:W-:Y:S02]  /*0590*/  DADD R10, R10, R12 ;  /* 0x000000000a0a7229 */ /* 0x010fe4000000000c */
[----:B0-----:R-:W-:-:S05]  /*05a0*/  DFMA R18, R14, R12, R18 ;  /* 0x0000000c0e12722b */ /* 0x001fca0000000012 */
[----:B------:R0:W-:Y:S01]  /*05b0*/  @P3 F2F.F64.F32 R16, R24 ;  /* 0x0000001800103310 */ /* 0x0001e20000201800 */
[----:B------:R-:W-:-:S07]  /*05c0*/  CS2R R14, SRZ ;  /* 0x00000000000e7805 */ /* 0x000fce000001ff00 */
[----:B------:R-:W1:Y:S01]  /*05d0*/  I2F.F64.U32 R12, UR7 ;  /* 0x00000007000c7d12 */ /* 0x000e620008201800 */
[----:B0-----:R-:W-:Y:S01]  /*05e0*/  CS2R R24, SRZ ;  /* 0x0000000000187805 */ /* 0x001fe2000001ff00 */
[----:B------:R0:W-:Y:S06]  /*05f0*/  STG.E.64 desc[UR10][R22.64+-0x8], R10 ;  /* 0xfffff80a16007986 */ /* 0x0001ec000c101b0a */
[----:B------:R-:W-:Y:S01]  /*0600*/  @P5 F2F.F64.F32 R14, R26 ;  /* 0x0000001a000e5310 */ /* 0x000fe20000201800 */
[----:B------:R4:W-:Y:S01]  /*0610*/  STG.E.64 desc[UR10][R20.64+-0x8], R18 ;  /* 0xfffff81214007986 */ /* 0x0009e2000c101b0a */
[----:B-1----:R-:W-:-:S02]  /*0620*/  DFMA R12, R12, R16, R18 ;  /* 0x000000100c0c722b */ /* 0x002fc40000000012 */
[----:B0-----:R-:W-:-:S07]  /*0630*/  DADD R10, R10, R16 ;  /* 0x000000000a0a7229 */ /* 0x001fce0000000010 */
[----:B------:R-:W-:Y:S04]  /*0640*/  STG.E.64 desc[UR10][R22.64], R10 ;  /* 0x0000000a16007986 */ /* 0x000fe8000c101b0a */
[----:B------:R0:W-:Y:S01]  /*0650*/  STG.E.64 desc[UR10][R20.64], R12 ;  /* 0x0000000c14007986 */ /* 0x0001e2000c101b0a */
[----:B----4-:R-:W-:Y:S01]  /*0660*/  I2F.F64.U32 R18, UR12 ;  /* 0x0000000c00127d12 */ /* 0x010fe20008201800 */
[----:B------:R-:W-:Y:S01]  /*0670*/  CS2R R16, SRZ ;  /* 0x0000000000107805 */ /* 0x000fe2000001ff00 */
[----:B------:R-:W-:Y:S01]  /*0680*/  UIADD3 UR4, UPT, UPT, UR4, 0x8, URZ ;  /* 0x0000000804047890 */ /* 0x000fe2000fffe0ff */
[----:B---3--:R-:W-:Y:S02]  /*0690*/  IADD3 R6, P2, PT, R6, 0x20, RZ ;  /* 0x0000002006067810 */ /* 0x008fe40007f5e0ff */
[----:B------:R-:W-:-:S02]  /*06a0*/  IADD3 R2, P3, PT, R20, 0x40, RZ ;  /* 0x0000004014027810 */ /* 0x000fc40007f7e0ff */
[----:B------:R-:W-:Y:S01]  /*06b0*/  IADD3 R0, P4, PT, R22, 0x40, RZ ;  /* 0x0000004016007810 */ /* 0x000fe20007f9e0ff */
[----:B------:R-:W-:Y:S01]  /*06c0*/  DADD R8, R8, 8 ;  /* 0x4020000008087429 */ /* 0x000fe20000000000 */
[----:B------:R-:W-:Y:S01]  /*06d0*/  IMAD.X R7, RZ, RZ, R7, P2 ;  /* 0x000000ffff077224 */ /* 0x000fe200010e0607 */
[----:B--2---:R-:W-:Y:S08]  /*06e0*/  @P6 F2F.F64.F32 R24, R27 ;  /* 0x0000001b00186310 */ /* 0x004ff00000201800 */
[----:B------:R-:W0:Y:S02]  /*06f0*/  I2F.F64.U32 R26, UR8 ;  /* 0x00000008001a7d12 */ /* 0x000e240008201800 */
[----:B0-----:R-:W-:-:S06]  /*0700*/  DFMA R12, R26, R30, R12 ;  /* 0x0000001e1a0c722b */ /* 0x001fcc000000000c */
[----:B------:R-:W0:Y:S01]  /*0710*/  I2F.F64.U32 R26, UR9 ;  /* 0x00000009001a7d12 */ /* 0x000e220008201800 */
[----:B------:R-:W-:-:S07]  /*0720*/  DADD R30, R10, R30 ;  /* 0x000000000a1e7229 */ /* 0x000fce000000001e */
[----:B------:R-:W1:Y:S01]  /*0730*/  @P1 F2F.F64.F32 R16, R28 ;  /* 0x0000001c00101310 */ /* 0x000e620000201800 */
[----:B0-----:R-:W-:Y:S02]  /*0740*/  DFMA R10, R26, R14, R12 ;  /* 0x0000000e1a0a722b */ /* 0x001fe4000000000c */
[----:B------:R-:W-:-:S05]  /*0750*/  DADD R26, R30, R14 ;  /* 0x000000001e1a7229 */ /* 0x000fca000000000e */
[----:B------:R-:W0:Y:S01]  /*0760*/  I2F.F64.U32 R28, UR13 ;  /* 0x0000000d001c7d12 */ /* 0x000e220008201800 */
[----:B------:R-:W-:Y:S02]  /*0770*/  DFMA R18, R18, R24, R10 ;  /* 0x000000181212722b */ /* 0x000fe4000000000a */
[----:B------:R-:W-:Y:S01]  /*0780*/  DADD R24, R26, R24 ;  /* 0x000000001a187229 */ /* 0x000fe20000000018 */
[----:B------:R-:W-:Y:S01]  /*0790*/  ISETP.NE.AND P1, PT, R4, UR4, PT ;  /* 0x0000000404007c0c */ /* 0x000fe2000bf25270 */
[----:B------:R-:W-:Y:S04]  /*07a0*/  STG.E.64 desc[UR10][R22.64+0x8], R30 ;  /* 0x0000081e16007986 */ /* 0x000fe8000c101b0a */
[----:B------:R-:W-:Y:S02]  /*07b0*/  STG.E.64 desc[UR10][R20.64+0x8], R12 ;  /* 0x0000080c14007986 */ /* 0x000fe4000c101b0a */
[----:B-1----:R-:W-:-:S02]  /*07c0*/  DADD R14, R24, R16 ;  /* 0x00000000180e7229 */ /* 0x002fc40000000010 */
[----:B0-----:R-:W-:Y:S01]  /*07d0*/  DFMA R16, R28, R16, R18 ;  /* 0x000000101c10722b */ /* 0x001fe20000000012 */
[----:B------:R-:W-:Y:S04]  /*07e0*/  STG.E.64 desc[UR10][R22.64+0x10], R26 ;  /* 0x0000101a16007986 */ /* 0x000fe8000c101b0a */
[----:B------:R-:W-:Y:S04]  /*07f0*/  STG.E.64 desc[UR10][R20.64+0x10], R10 ;  /* 0x0000100a14007986 */ /* 0x000fe8000c101b0a */
[----:B------:R-:W-:Y:S04]  /*0800*/  STG.E.64 desc[UR10][R22.64+0x18], R24 ;  /* 0x0000181816007986 */ /* 0x000fe8000c101b0a */
[----:B------:R-:W-:Y:S04]  /*0810*/  STG.E.64 desc[UR10][R20.64+0x18], R18 ;  /* 0x0000181214007986 */ /* 0x000fe8000c101b0a */
[----:B------:R0:W-:Y:S04]  /*0820*/  STG.E.64 desc[UR10][R22.64+0x20], R14 ;  /* 0x0000200e16007986 */ /* 0x0001e8000c101b0a */
[----:B------:R1:W-:Y:S01]  /*0830*/  STG.E.64 desc[UR10][R20.64+0x20], R16 ;  /* 0x0000201014007986 */ /* 0x0003e2000c101b0a */
[----:B0-----:R-:W-:-:S02]  /*0840*/  IMAD.X R22, RZ, RZ, R23, P4 ;  /* 0x000000ffff167224 */ /* 0x001fc400020e0617 */
[----:B-1----:R-:W-:Y:S01]  /*0850*/  IMAD.X R20, RZ, RZ, R21, P3 ;  /* 0x000000ffff147224 */ /* 0x002fe200018e0615 */
[----:B------:R-:W-:Y:S06]  /*0860*/  @P1 BRA `(.L_x_121) ;  /* 0xfffffff800901947 */ /* 0x000fec000383ffff */
.L_x_120:
[----:B------:R-:W-:Y:S05]  /*0870*/  @!P0 EXIT ;  /* 0x000000000000894d */ /* 0x000fea0003800000 */
[----:B0-----:R-:W0:Y:S01]  /*0880*/  LDC R2, c[0x0][0x388] ;  /* 0x0000e200ff027b82 */ /* 0x001e220000000800 */
[----:B------:R-:W-:Y:S02]  /*0890*/  ISETP.GE.U32.AND P0, PT, R5, 0x4, PT ;  /* 0x000000040500780c */ /* 0x000fe40003f06070 */
[----:B0-----:R-:W-:-:S04]  /*08a0*/  LOP3.LUT R0, R2, 0x3, RZ, 0xc0, !PT ;  /* 0x0000000302007812 */ /* 0x001fc800078ec0ff */
[----:B------:R-:W-:-:S07]  /*08b0*/  ISETP.NE.AND P4, PT, R0, RZ, PT ;  /* 0x000000ff0000720c */ /* 0x000fce0003f85270 */
[----:B------:R-:W-:Y:S06]  /*08c0*/  @!P0 BRA `(.L_x_122) ;  /* 0x0000000000bc8947 */ /* 0x000fec0003800000 */
[----:B------:R-:W0:Y:S01]  /*08d0*/  LDCU UR4, c[0x0][0x38c] ;  /* 0x00007180ff0477ac */ /* 0x000e220008000800 */
[----:B------:R-:W1:Y:S01]  /*08e0*/  LDC.64 R6, c[0x0][0x380] ;  /* 0x0000e000ff067b82 */ /* 0x000e620000000a00 */
[C---:B------:R-:W-:Y:S02]  /*08f0*/  VIADD R30, R4.reuse, 0x1 ;  /* 0x00000001041e7836 */ /* 0x040fe40000000000 */
[C---:B------:R-:W-:Y:S02]  /*0900*/  VIADD R5, R4.reuse, 0x2 ;  /* 0x0000000204057836 */ /* 0x040fe40000000000 */
[C---:B------:R-:W-:Y:S01]  /*0910*/  VIADD R24, R4.reuse, 0x3 ;  /* 0x0000000304187836 */ /* 0x040fe20000000000 */
[----:B------:R-:W-:Y:S02]  /*0920*/  CS2R R26, SRZ ;  /* 0x00000000001a7805 */ /* 0x000fe4000001ff00 */
[----:B------:R-:W-:Y:S02]  /*0930*/  CS2R R20, SRZ ;  /* 0x0000000000147805 */ /* 0x000fe4000001ff00 */
[----:B------:R-:W-:Y:S01]  /*0940*/  CS2R R12, SRZ ;  /* 0x00000000000c7805 */ /* 0x000fe2000001ff00 */
[----:B------:R-:W2:Y:S01]  /*0950*/  LDC.64 R8, c[0x0][0x390] ;  /* 0x0000e400ff087b82 */ /* 0x000ea20000000a00 */
[----:B0-----:R-:W-:-:S07]  /*0960*/  ISETP.GE.AND P0, PT, R4, UR4, PT ;  /* 0x0000000404007c0c */ /* 0x001fce000bf06270 */
[----:B------:R-:W0:Y:S01]  /*0970*/  LDC.64 R22, c[0x0][0x398] ;  /* 0x0000e600ff167b82 */ /* 0x000e220000000a00 */
[----:B------:R-:W-:Y:S01]  /*0980*/  ISETP.GE.AND P1, PT, R30, UR4, PT ;  /* 0x000000041e007c0c */ /* 0x000fe2000bf26270 */
[----:B-1----:R-:W-:Y:S01]  /*0990*/  IMAD.WIDE.U32 R10, R4, 0x4, R6 ;  /* 0x00000004040a7825 */ /* 0x002fe200078e0006 */
[----:B------:R-:W-:-:S04]  /*09a0*/  ISETP.GE.AND P2, PT, R5, UR4, PT ;  /* 0x0000000405007c0c */ /* 0x000fc8000bf46270 */
[----:B------:R-:W3:Y:S07]  /*09b0*/  @P0 LDG.E.CONSTANT R25, desc[UR10][R10.64] ;  /* 0x0000000a0a190981 */ /* 0x000eee000c1e9900 */
[----:B------:R-:W4:Y:S01]  /*09c0*/  @P1 LDG.E.CONSTANT R28, desc[UR10][R10.64+0x4] ;  /* 0x0000040a0a1c1981 */ /* 0x000f22000c1e9900 */
[----:B------:R-:W-:-:S03]  /*09d0*/  ISETP.GE.AND P3, PT, R24, UR4, PT ;  /* 0x0000000418007c0c */ /* 0x000fc6000bf66270 */
[----:B------:R-:W5:Y:S10]  /*09e0*/  @P2 LDG.E.CONSTANT R29, desc[UR10][R10.64+0x8] ;  /* 0x0000080a0a1d2981 */ /* 0x000f74000c1e9900 */
[----:B------:R1:W5:Y:S01]  /*09f0*/  @P3 LDG.E.CONSTANT R3, desc[UR10][R10.64+0xc] ;  /* 0x00000c0a0a033981 */ /* 0x000362000c1e9900 */
[----:B------:R1:W-:Y:S01]  /*0a00*/  I2F.F64.U32 R6, R4 ;  /* 0x0000000400067312 */ /* 0x0003e20000201800 */
[----:B--2---:R-:W-:-:S04]  /*0a10*/  IMAD.WIDE.U32 R8, R4, 0x8, R8 ;  /* 0x0000000804087825 */ /* 0x004fc800078e0008 */
[----:B0-----:R-:W-:-:S03]  /*0a20*/  IMAD.WIDE.U32 R22, R4, 0x8, R22 ;  /* 0x0000000804167825 */ /* 0x001fc600078e0016 */
[----:B------:R-:W-:Y:S01]  /*0a30*/  I2F.F64.U32 R18, R30 ;  /* 0x0000001e00127312 */ /* 0x000fe20000201800 */
[----:B-1----:R-:W-:-:S07]  /*0a40*/  VIADD R4, R4, 0x4 ;  /* 0x0000000404047836 */ /* 0x002fce0000000000 */
[----:B------:R-:W-:Y:S08]  /*0a50*/  I2F.F64.U32 R10, R5 ;  /* 0x00000005000a7312 */ /* 0x000ff00000201800 */
[----:B---3--:R-:W0:Y:S08]  /*0a60*/  @P0 F2F.F64.F32 R26, R25 ;  /* 0x00000019001a0310 */ /* 0x008e300000201800 */
[----:B----4-:R-:W1:Y:S01]  /*0a70*/  @P1 F2F.F64.F32 R20, R28 ;  /* 0x0000001c00141310 */ /* 0x010e620000201800 */
[----:B0-----:R-:W-:-:S07]  /*0a80*/  DFMA R6, R6, R26, R16 ;  /* 0x0000001a0606722b */ /* 0x001fce0000000010 */
[----:B-----5:R-:W0:Y:S01]  /*0a90*/  @P2 F2F.F64.F32 R12, R29 ;  /* 0x0000001d000c2310 */ /* 0x020e220000201800 */
[----:B------:R-:W-:Y:S01]  /*0aa0*/  DADD R14, R14, R26 ;  /* 0x000000000e0e7229 */ /* 0x000fe2000000001a */
[----:B------:R-:W-:Y:S01]  /*0ab0*/  CS2R R16, SRZ ;  /* 0x0000000000107805 */ /* 0x000fe2000001ff00 */
[----:B-1----:R-:W-:-:S05]  /*0ac0*/  DFMA R18, R18, R20, R6 ;  /* 0x000000141212722b */ /* 0x002fca0000000006 */
[----:B------:R-:W1:Y:S01]  /*0ad0*/  @P3 F2F.F64.F32 R16, R3 ;  /* 0x0000000300103310 */ /* 0x000e620000201800 */
[----:B------:R-:W-:Y:S01]  /*0ae0*/  DADD R20, R14, R20 ;  /* 0x000000000e147229 */ /* 0x000fe20000000014 */
[----:B------:R1:W-:Y:S04]  /*0af0*/  STG.E.64 desc[UR10][R8.64+0x8], R14 ;  /* 0x0000080e08007986 */ /* 0x0003e8000c101b0a */
[----:B------:R2:W-:Y:S01]  /*0b00*/  STG.E.64 desc[UR10][R22.64+0x8], R6 ;  /* 0x0000080616007986 */ /* 0x0005e2000c101b0a */
[----:B0-----:R-:W-:Y:S01]  /*0b10*/  DFMA R10, R10, R12, R18 ;  /* 0x0000000c0a0a722b */ /* 0x001fe20000000012 */
[----:B------:R-:W0:Y:S01]  /*0b20*/  I2F.F64.U32 R24, R24 ;  /* 0x0000001800187312 */ /* 0x000e220000201800 */
[----:B------:R-:W-:Y:S01]  /*0b30*/  DADD R12, R20, R12 ;  /* 0x00000000140c7229 */ /* 0x000fe2000000000c */
[----:B------:R2:W-:Y:S04]  /*0b40*/  STG.E.64 desc[UR10][R8.64+0x10], R20 ;  /* 0x0000101408007986 */ /* 0x0005e8000c101b0a */
[----:B------:R2:W-:Y:S03]  /*0b50*/  STG.E.64 desc[UR10][R22.64+0x10], R18 ;  /* 0x0000101216007986 */ /* 0x0005e6000c101b0a */
[----:B-1----:R-:W-:Y:S01]  /*0b60*/  DADD R14, R12, R16 ;  /* 0x000000000c0e7229 */ /* 0x002fe20000000010 */
[----:B------:R2:W-:Y:S04]  /*0b70*/  STG.E.64 desc[UR10][R8.64+0x18], R12 ;  /* 0x0000180c08007986 */ /* 0x0005e8000c101b0a */
[----:B------:R2:W-:Y:S01]  /*0b80*/  STG.E.64 desc[UR10][R22.64+0x18], R10 ;  /* 0x0000180a16007986 */ /* 0x0005e2000c101b0a */
[----:B0-----:R-:W-:-:S03]  /*0b90*/  DFMA R16, R24, R16, R10 ;  /* 0x000000101810722b */ /* 0x001fc6000000000a */
[----:B------:R2:W-:Y:S04]  /*0ba0*/  STG.E.64 desc[UR10][R8.64+0x20], R14 ;  /* 0x0000200e08007986 */ /* 0x0005e8000c101b0a */
[----:B------:R2:W-:Y:S04]  /*0bb0*/  STG.E.64 desc[UR10][R22.64+0x20], R16 ;  /* 0x0000201016007986 */ /* 0x0005e8000c101b0a */
.L_x_122:
[----:B------:R-:W-:Y:S05]  /*0bc0*/  @!P4 EXIT ;  /* 0x000000000000c94d */ /* 0x000fea0003800000 */
[----:B------:R-:W-:Y:S02]  /*0bd0*/  ISETP.NE.AND P0, PT, R0, 0x1, PT ;  /* 0x000000010000780c */ /* 0x000fe40003f05270 */
[----:B------:R-:W-:-:S04]  /*0be0*/  LOP3.LUT R2, R2, 0x1, RZ, 0xc0, !PT ;  /* 0x0000000102027812 */ /* 0x000fc800078ec0ff */
[----:B------:R-:W-:-:S07]  /*0bf0*/  ISETP.NE.U32.AND P1, PT, R2, 0x1, PT ;  /* 0x000000010200780c */ /* 0x000fce0003f25070 */
[----:B------:R-:W-:Y:S06]  /*0c00*/  @!P0 BRA `(.L_x_123) ;  /* 0x00000000006c8947 */ /* 0x000fec0003800000 */
[----:B------:R-:W0:Y:S01]  /*0c10*/  LDCU UR4, c[0x0][0x38c] ;  /* 0x00007180ff0477ac */ /* 0x000e220008000800 */
[----:B------:R-:W1:Y:S01]  /*0c20*/  LDC.64 R2, c[0x0][0x380] ;  /* 0x0000e000ff027b82 */ /* 0x000e620000000a00 */
[----:B--2---:R-:W-:Y:S01]  /*0c30*/  VIADD R8, R4, 0x1 ;  /* 0x0000000104087836 */ /* 0x004fe20000000000 */
[----:B------:R2:W-:Y:S01]  /*0c40*/  I2F.F64.U32 R10, R4 ;  /* 0x00000004000a7312 */ /* 0x0005e20000201800 */
[----:B------:R-:W-:-:S05]  /*0c50*/  CS2R R6, SRZ ;  /* 0x0000000000067805 */ /* 0x000fca000001ff00 */
[----:B------:R-:W3:Y:S08]  /*0c60*/  LDC.64 R18, c[0x0][0x390] ;  /* 0x0000e400ff127b82 */ /* 0x000ef00000000a00 */
[----:B------:R-:W4:Y:S01]  /*0c70*/  LDC.64 R20, c[0x0][0x398] ;  /* 0x0000e600ff147b82 */ /* 0x000f220000000a00 */
[----:B0-----:R-:W-:Y:S02]  /*0c80*/  ISETP.GE.AND P2, PT, R4, UR4, PT ;  /* 0x0000000404007c0c */ /* 0x001fe4000bf46270 */
[----:B------:R-:W-:Y:S01]  /*0c90*/  ISETP.GE.AND P0, PT, R8, UR4, PT ;  /* 0x0000000408007c0c */ /* 0x000fe2000bf06270 */
[----:B-1----:R-:W-:-:S10]  /*0ca0*/  IMAD.WIDE.U32 R12, R4, 0x4, R2 ;  /* 0x00000004040c7825 */ /* 0x002fd400078e0002 */
[----:B------:R-:W5:Y:S04]  /*0cb0*/  @P2 LDG.E.CONSTANT R0, desc[UR10][R12.64] ;  /* 0x0000000a0c002981 */ /* 0x000f68000c1e9900 */
[----:B------:R-:W5:Y:S01]  /*0cc0*/  @P0 LDG.E.CONSTANT R5, desc[UR10][R12.64+0x4] ;  /* 0x0000040a0c050981 */ /* 0x000f62000c1e9900 */
[----:B------:R-:W-:Y:S01]  /*0cd0*/  CS2R R2, SRZ ;  /* 0x0000000000027805 */ /* 0x000fe2000001ff00 */
[----:B------:R-:W-:Y:S01]  /*0ce0*/  I2F.F64.U32 R8, R8 ;  /* 0x0000000800087312 */ /* 0x000fe20000201800 */
[----:B---3--:R-:W-:-:S04]  /*0cf0*/  IMAD.WIDE.U32 R18, R4, 0x8, R18 ;  /* 0x0000000804127825 */ /* 0x008fc800078e0012 */
[----:B----4-:R-:W-:-:S04]  /*0d00*/  IMAD.WIDE.U32 R20, R4, 0x8, R20 ;  /* 0x0000000804147825 */ /* 0x010fc800078e0014 */
[----:B--2---:R-:W-:Y:S01]  /*0d10*/  VIADD R4, R4, 0x2 ;  /* 0x0000000204047836 */ /* 0x004fe20000000000 */
[----:B-----5:R-:W0:Y:S08]  /*0d20*/  @P2 F2F.F64.F32 R2, R0 ;  /* 0x0000000000022310 */ /* 0x020e300000201800 */
[----:B------:R-:W1:Y:S01]  /*0d30*/  @P0 F2F.F64.F32 R6, R5 ;  /* 0x0000000500060310 */ /* 0x000e620000201800 */
[----:B0-----:R-:W-:-:S02]  /*0d40*/  DFMA R10, R10, R2, R16 ;  /* 0x000000020a0a722b */ /* 0x001fc40000000010 */
[----:B------:R-:W-:-:S06]  /*0d50*/  DADD R2, R14, R2 ;  /* 0x000000000e027229 */ /* 0x000fcc0000000002 */
[----:B-1----:R-:W-:Y:S01]  /*0d60*/  DFMA R16, R8, R6, R10 ;  /* 0x000000060810722b */ /* 0x002fe2000000000a */
[----:B------:R0:W-:Y:S01]  /*0d70*/  STG.E.64 desc[UR10][R18.64+0x8], R2 ;  /* 0x0000080212007986 */ /* 0x0001e2000c101b0a */
[----:B------:R-:W-:-:S03]  /*0d80*/  DADD R14, R2, R6 ;  /* 0x00000000020e7229 */ /* 0x000fc60000000006 */
[----:B------:R0:W-:Y:S04]  /*0d90*/  STG.E.64 desc[UR10][R20.64+0x8], R10 ;  /* 0x0000080a14007986 */ /* 0x0001e8000c101b0a */
[----:B------:R0:W-:Y:S04]  /*0da0*/  STG.E.64 desc[UR10][R18.64+0x10], R14 ;  /* 0x0000100e12007986 */ /* 0x0001e8000c101b0a */
[----:B------:R0:W-:Y:S02]  /*0db0*/  STG.E.64 desc[UR10][R20.64+0x10], R16 ;  /* 0x0000101014007986 */ /* 0x0001e4000c101b0a */
.L_x_123:
[----:B------:R-:W-:Y:S05]  /*0dc0*/  @P1 EXIT ;  /* 0x000000000000194d */ /* 0x000fea0003800000 */
[----:B0-----:R-:W0:Y:S08]  /*0dd0*/  LDC R3, c[0x0][0x38c] ;  /* 0x0000e300ff037b82 */ /* 0x001e300000000800 */
[----:B--2---:R-:W1:Y:S08]  /*0de0*/  LDC.64 R10, c[0x0][0x390] ;  /* 0x0000e400ff0a7b82 */ /* 0x004e700000000a00 */
[----:B------:R-:W2:Y:S01]  /*0df0*/  LDC.64 R12, c[0x0][0x398] ;  /* 0x0000e600ff0c7b82 */ /* 0x000ea20000000a00 */
[----:B0-----:R-:W-:-:S13]  /*0e00*/  ISETP.GE.AND P0, PT, R4, R3, PT ;  /* 0x000000030400720c */ /* 0x001fda0003f06270 */
[----:B------:R-:W0:Y:S02]  /*0e10*/  @P0 LDC.64 R6, c[0x0][0x380] ;  /* 0x0000e000ff060b82 */ /* 0x000e240000000a00 */
[----:B0-----:R-:W-:-:S06]  /*0e20*/  @P0 IMAD.WIDE.U32 R6, R4, 0x4, R6 ;  /* 0x0000000404060825 */ /* 0x001fcc00078e0006 */
[----:B------:R-:W3:Y:S01]  /*0e30*/  @P0 LDG.E.CONSTANT R6, desc[UR10][R6.64] ;  /* 0x0000000a06060981 */ /* 0x000ee2000c1e9900 */
[----:B------:R-:W-:Y:S01]  /*0e40*/  CS2R R2, SRZ ;  /* 0x0000000000027805 */ /* 0x000fe2000001ff00 */
[----:B------:R-:W-:Y:S08]  /*0e50*/  I2F.F64.U32 R8, R4 ;  /* 0x0000000400087312 */ /* 0x000ff00000201800 */
[----:B---3--:R-:W0:Y:S02]  /*0e60*/  @P0 F2F.F64.F32 R2, R6 ;  /* 0x0000000600020310 */ /* 0x008e240000201800 */
[----:B0-----:R-:W-:-:S02]  /*0e70*/  DADD R14, R2, R14 ;  /* 0x00000000020e7229 */ /* 0x001fc4000000000e */
[----:B------:R-:W-:Y:S01]  /*0e80*/  DFMA R8, R8, R2, R16 ;  /* 0x000000020808722b */ /* 0x000fe20000000010 */
[----:B-1----:R-:W-:-:S04]  /*0e90*/  IMAD.WIDE.U32 R2, R4, 0x8, R10 ;  /* 0x0000000804027825 */ /* 0x002fc800078e000a */
[----:B--2---:R-:W-:Y:S01]  /*0ea0*/  IMAD.WIDE.U32 R10, R4, 0x8, R12 ;  /* 0x00000008040a7825 */ /* 0x004fe200078e000c */
[----:B------:R-:W-:Y:S04]  /*0eb0*/  STG.E.64 desc[UR10][R2.64+0x8], R14 ;  /* 0x0000080e02007986 */ /* 0x000fe8000c101b0a */
[----:B------:R-:W-:Y:S01]  /*0ec0*/  STG.E.64 desc[UR10][R10.64+0x8], R8 ;  /* 0x000008080a007986 */ /* 0x000fe2000c101b0a */
[----:B------:R-:W-:Y:S05]  /*0ed0*/  EXIT ;  /* 0x000000000000794d */ /* 0x000fea0003800000 */
.L_x_124:
        /* <DEDUP_REMOVED lines=10> */
.L_x_132:


//--------------------- .nv.shared.reserved.0     --------------------------
	.section	.nv.shared.reserved.0,"aw",@nobits
	.weak		__nv_reservedSMEM_offset_0_alias
	.size		__nv_reservedSMEM_offset_0_alias, 0, 64
	.other		__nv_reservedSMEM_offset_0_alias,@"STO_CUDA_RESERVED_SHARED STV_DEFAULT"
__nv_reservedSMEM_offset_0_alias:
	.zero		0
	.zero		64


//--------------------- .nv.constant0.linearreg_slope_many_series_one_param_f32 --------------------------
	.section	.nv.constant0.linearreg_slope_many_series_one_param_f32,"a",@progbits
	.sectionflags	@""
	.align	4
.nv.constant0.linearreg_slope_many_series_one_param_f32:
	.zero		944


//--------------------- .nv.constant0.linearreg_slope_batch_f32 --------------------------
	.section	.nv.constant0.linearreg_slope_batch_f32,"a",@progbits
	.sectionflags	@""
	.align	4
.nv.constant0.linearreg_slope_batch_f32:
	.zero		952


//--------------------- .nv.constant0.linearreg_slope_batch_from_prefix_f64 --------------------------
	.section	.nv.constant0.linearreg_slope_batch_from_prefix_f64,"a",@progbits
	.sectionflags	@""
	.align	4
.nv.constant0.linearreg_slope_batch_from_prefix_f64:
	.zero		960


//--------------------- .nv.constant0.linearreg_slope_exclusive_prefix_y_yi_f64 --------------------------
	.section	.nv.constant0.linearreg_slope_exclusive_prefix_y_yi_f64,"a",@progbits
	.sectionflags	@""
	.align	4
.nv.constant0.linearreg_slope_exclusive_prefix_y_yi_f64:
	.zero		928


//--------------------- SYMBOLS --------------------------

	.type		.nv.reservedSmem.offset0,@object
	.size		.nv.reservedSmem.offset0,0x4
